//
// Generated by NVIDIA NVVM Compiler
//
// Compiler Build ID: CL-36424714
// Cuda compilation tools, release 13.0, V13.0.88
// Based on NVVM 20.0.0
//

.version 9.0
.target sm_100
.address_size 64

	// .globl	main_kernel0
// _ZZ12main_kernel0E15PadInput_shared has been demoted
// _ZZ12main_kernel0E13weight_shared has been demoted

.visible .entry main_kernel0(
	.param .u64 .ptr .align 1 main_kernel0_param_0,
	.param .u64 .ptr .align 1 main_kernel0_param_1,
	.param .u64 .ptr .align 1 main_kernel0_param_2
)
.maxntid 56
{
	.reg .pred 	%p<109>;
	.reg .b16 	%rs<20>;
	.reg .b32 	%r<364>;
	.reg .b32 	%f<402>;
	.reg .b64 	%rd<114>;
	// demoted variable
	.shared .align 4 .b8 _ZZ12main_kernel0E15PadInput_shared[20736];
	// demoted variable
	.shared .align 4 .b8 _ZZ12main_kernel0E13weight_shared[18432];
	ld.param.u64 	%rd11, [main_kernel0_param_0];
	ld.param.u64 	%rd12, [main_kernel0_param_1];
	ld.param.u64 	%rd10, [main_kernel0_param_2];
	cvta.to.global.u64 	%rd1, %rd12;
	cvta.to.global.u64 	%rd2, %rd11;
	mov.u32 	%r1, %tid.x;
	shl.b32 	%r61, %r1, 4;
	mov.u32 	%r62, _ZZ12main_kernel0E15PadInput_shared;
	add.s32 	%r2, %r62, %r61;
	shl.b32 	%r63, %r1, 2;
	setp.lt.u32 	%p6, %r1, 32;
	shr.u32 	%r64, %r1, 4;
	add.s32 	%r66, %r64, -2;
	setp.eq.s32 	%p7, %r66, 0;
	shl.b32 	%r67, %r66, 9;
	and.b32  	%r3, %r63, 60;
	or.b32  	%r68, %r3, %r67;
	add.s32 	%r4, %r68, -512;
	shl.b32 	%r69, %r1, 5;
	add.s32 	%r70, %r69, 768;
	and.b32  	%r71, %r70, 3584;
	add.s32 	%r5, %r71, 3584;
	xor.b32  	%r6, %r3, 32;
	or.b32  	%r7, %r6, -4096;
	add.s32 	%r72, %r63, 33;
	and.b32  	%r8, %r72, 61;
	or.b32  	%r9, %r8, -4096;
	add.s32 	%r73, %r63, 34;
	and.b32  	%r10, %r73, 62;
	or.b32  	%r11, %r10, -4096;
	and.b32  	%r12, %r69, 1536;
	shr.u32 	%r74, %r1, 3;
	setp.lt.u32 	%p8, %r1, 8;
	selp.b32 	%r75, 17, -1, %p8;
	add.s32 	%r76, %r75, %r74;
	setp.lt.u32 	%p9, %r76, 2;
	cvt.u16.u32 	%rs1, %r1;
	add.s16 	%rs2, %rs1, 280;
	mul.hi.u16 	%rs3, %rs2, 456;
	mul.lo.s16 	%rs4, %rs3, 3584;
	cvt.u32.u16 	%r77, %rs4;
	shl.b32 	%r78, %r76, 8;
	and.b32  	%r79, %r78, 7680;
	add.s32 	%r80, %r7, %r77;
	add.s32 	%r13, %r80, %r79;
	add.s32 	%r81, %r9, %r77;
	add.s32 	%r14, %r81, %r79;
	selp.b32 	%r82, 546, -30, %p8;
	add.s32 	%r83, %r63, %r82;
	setp.gt.u32 	%p10, %r83, 511;
	add.s32 	%r85, %r11, %r77;
	add.s32 	%r15, %r85, %r79;
	or.b32  	%r16, %r14, 2;
	or.b32  	%r86, %r12, %r3;
	add.s32 	%r17, %r86, 7168;
	setp.lt.u32 	%p11, %r1, 40;
	selp.b32 	%r87, 13, -5, %p11;
	add.s32 	%r88, %r87, %r74;
	setp.lt.u32 	%p12, %r88, 2;
	add.s16 	%rs5, %rs1, 392;
	mul.hi.u16 	%rs6, %rs5, 456;
	mul.lo.s16 	%rs7, %rs6, 3584;
	cvt.u32.u16 	%r89, %rs7;
	shl.b32 	%r90, %r88, 8;
	and.b32  	%r91, %r90, 7680;
	add.s32 	%r92, %r7, %r89;
	add.s32 	%r18, %r92, %r91;
	add.s32 	%r93, %r9, %r89;
	add.s32 	%r19, %r93, %r91;
	selp.b32 	%r94, 418, -158, %p11;
	add.s32 	%r95, %r63, %r94;
	setp.gt.u32 	%p13, %r95, 511;
	add.s32 	%r97, %r11, %r89;
	add.s32 	%r20, %r97, %r91;
	add.s32 	%r98, %r69, 2304;
	and.b32  	%r99, %r98, 7680;
	add.s32 	%r21, %r99, 10752;
	setp.lt.u32 	%p14, %r1, 16;
	selp.b32 	%r100, 8, -1, %p14;
	add.s32 	%r101, %r100, %r64;
	add.s16 	%rs8, %rs1, 560;
	mul.hi.u16 	%rs9, %rs8, 911;
	shr.u16 	%rs10, %rs9, 1;
	mul.lo.s16 	%rs11, %rs10, 3584;
	cvt.u32.u16 	%r102, %rs11;
	shl.b32 	%r103, %r101, 9;
	or.b32  	%r104, %r3, -4096;
	add.s32 	%r105, %r104, %r103;
	add.s32 	%r22, %r105, %r102;
	or.b32  	%r23, %r22, 1;
	or.b32  	%r24, %r22, 2;
	or.b32  	%r25, %r22, 3;
	add.s32 	%r106, %r69, 1280;
	and.b32  	%r107, %r106, 3584;
	add.s32 	%r26, %r107, 14336;
	setp.eq.s32 	%p15, %r64, 3;
	add.s16 	%rs12, %rs1, 672;
	mul.hi.u16 	%rs13, %rs12, 911;
	shr.u16 	%rs14, %rs13, 1;
	mul.lo.s16 	%rs15, %rs14, 3584;
	cvt.u32.u16 	%r108, %rs15;
	add.s32 	%r109, %r12, 3072;
	selp.b32 	%r110, 0, %r109, %p15;
	add.s32 	%r111, %r104, %r110;
	add.s32 	%r27, %r111, %r108;
	add.s32 	%r112, %r69, 256;
	and.b32  	%r28, %r112, 3584;
	setp.lt.u32 	%p16, %r1, 24;
	selp.b32 	%r113, 15, -3, %p16;
	add.s32 	%r114, %r113, %r74;
	setp.lt.u32 	%p17, %r114, 2;
	selp.b32 	%r115, 480, -96, %p16;
	add.s32 	%r116, %r63, %r115;
	setp.gt.u32 	%p18, %r116, 511;
	add.s16 	%rs16, %rs1, 840;
	mul.hi.u16 	%rs17, %rs16, 911;
	shr.u16 	%rs18, %rs17, 1;
	mul.lo.s16 	%rs19, %rs18, 3584;
	cvt.u32.u16 	%r118, %rs19;
	shl.b32 	%r119, %r114, 8;
	and.b32  	%r120, %r119, 7680;
	add.s32 	%r121, %r7, %r118;
	add.s32 	%r29, %r121, %r120;
	selp.b32 	%r122, 481, -95, %p16;
	add.s32 	%r123, %r63, %r122;
	setp.gt.u32 	%p19, %r123, 511;
	add.s32 	%r125, %r9, %r118;
	add.s32 	%r30, %r125, %r120;
	add.s32 	%r126, %r11, %r118;
	add.s32 	%r31, %r126, %r120;
	add.s32 	%r127, %r69, 2816;
	and.b32  	%r32, %r127, 7680;
	add.s32 	%r128, %r69, 1792;
	and.b32  	%r129, %r128, 3584;
	add.s32 	%r33, %r129, 25088;
	and.b32  	%r34, %r1, 48;
	shl.b32 	%r130, %r1, 7;
	and.b32  	%r131, %r130, 7680;
	mov.u32 	%r132, %ctaid.x;
	shl.b32 	%r35, %r132, 3;
	shl.b32 	%r133, %r1, 1;
	and.b32  	%r134, %r133, 6;
	add.s32 	%r135, %r131, %r35;
	or.b32  	%r36, %r135, %r134;
	shl.b32 	%r136, %r1, 3;
	mov.u32 	%r137, _ZZ12main_kernel0E13weight_shared;
	add.s32 	%r37, %r137, %r136;
	shl.b32 	%r138, %r1, 10;
	add.s32 	%r139, %r138, 229376;
	and.b32  	%r140, %r139, 262144;
	add.s32 	%r141, %r131, 28672;
	and.b32  	%r142, %r141, 32256;
	or.b32  	%r143, %r134, %r35;
	add.s32 	%r144, %r143, %r140;
	add.s32 	%r38, %r144, %r142;
	add.s32 	%r145, %r138, 516096;
	and.b32  	%r146, %r145, 786432;
	add.s32 	%r147, %r131, 31744;
	and.b32  	%r148, %r147, 32256;
	add.s32 	%r149, %r143, %r146;
	add.s32 	%r39, %r149, %r148;
	add.s32 	%r150, %r138, 745472;
	and.b32  	%r151, %r150, 786432;
	add.s32 	%r152, %r131, 27648;
	and.b32  	%r153, %r152, 32256;
	add.s32 	%r154, %r143, %r151;
	add.s32 	%r40, %r154, %r153;
	add.s32 	%r155, %r138, 1032192;
	and.b32  	%r156, %r155, 1835008;
	add.s32 	%r157, %r131, 30720;
	and.b32  	%r158, %r157, 32256;
	add.s32 	%r159, %r143, %r156;
	add.s32 	%r41, %r159, %r158;
	add.s32 	%r160, %r138, 1261568;
	and.b32  	%r161, %r160, 1310720;
	add.s32 	%r162, %r131, 26624;
	and.b32  	%r163, %r162, 32256;
	add.s32 	%r164, %r143, %r161;
	add.s32 	%r42, %r164, %r163;
	add.s32 	%r165, %r138, 1548288;
	and.b32  	%r166, %r165, 1835008;
	add.s32 	%r167, %r131, 29696;
	and.b32  	%r168, %r167, 32256;
	add.s32 	%r169, %r143, %r166;
	add.s32 	%r43, %r169, %r168;
	add.s32 	%r170, %r138, 2064384;
	and.b32  	%r171, %r170, 3932160;
	add.s32 	%r172, %r143, %r171;
	add.s32 	%r44, %r172, %r142;
	and.b32  	%r45, %r1, 7;
	or.pred  	%p1, %p6, %p7;
	or.pred  	%p2, %p9, %p10;
	or.pred  	%p3, %p12, %p13;
	or.pred  	%p4, %p17, %p18;
	or.pred  	%p5, %p17, %p19;
	shl.b32 	%r173, %r74, 8;
	add.s32 	%r46, %r62, %r173;
	and.b32  	%r174, %r63, 28;
	add.s32 	%r175, %r174, %r137;
	add.s32 	%r47, %r175, 6176;
	mov.f32 	%f395, 0f00000000;
	mov.b32 	%r360, 0;
	mov.f32 	%f396, %f395;
	mov.f32 	%f397, %f395;
	mov.f32 	%f398, %f395;
	mov.f32 	%f399, %f395;
	mov.f32 	%f400, %f395;
	mov.f32 	%f401, %f395;
$L__BB0_1:
	bar.sync 	0;
	mov.b32 	%r176, 0;
	st.shared.u32 	[%r2], %r176;
	st.shared.u32 	[%r2+4], %r176;
	st.shared.u32 	[%r2+8], %r176;
	st.shared.u32 	[%r2+12], %r176;
	st.shared.u32 	[%r2+896], %r176;
	st.shared.u32 	[%r2+900], %r176;
	st.shared.u32 	[%r2+904], %r176;
	st.shared.u32 	[%r2+908], %r176;
	mov.f32 	%f344, 0f00000000;
	@%p1 bra 	$L__BB0_3;
	shl.b32 	%r177, %r360, 6;
	add.s32 	%r178, %r4, %r177;
	mul.wide.u32 	%rd13, %r178, 4;
	add.s64 	%rd14, %rd2, %rd13;
	ld.global.nc.f32 	%f344, [%rd14];
$L__BB0_3:
	st.shared.f32 	[%r2+1792], %f344;
	mov.f32 	%f345, 0f00000000;
	@%p1 bra 	$L__BB0_5;
	shl.b32 	%r179, %r360, 6;
	add.s32 	%r180, %r4, %r179;
	add.s32 	%r181, %r180, 1;
	mul.wide.u32 	%rd15, %r181, 4;
	add.s64 	%rd16, %rd2, %rd15;
	ld.global.nc.f32 	%f345, [%rd16];
$L__BB0_5:
	st.shared.f32 	[%r2+1796], %f345;
	mov.f32 	%f346, 0f00000000;
	@%p1 bra 	$L__BB0_7;
	shl.b32 	%r182, %r360, 6;
	add.s32 	%r183, %r4, %r182;
	add.s32 	%r184, %r183, 2;
	mul.wide.u32 	%rd17, %r184, 4;
	add.s64 	%rd18, %rd2, %rd17;
	ld.global.nc.f32 	%f346, [%rd18];
$L__BB0_7:
	st.shared.f32 	[%r2+1800], %f346;
	mov.f32 	%f347, 0f00000000;
	@%p1 bra 	$L__BB0_9;
	shl.b32 	%r185, %r360, 6;
	add.s32 	%r186, %r4, %r185;
	add.s32 	%r187, %r186, 3;
	mul.wide.u32 	%rd19, %r187, 4;
	add.s64 	%rd20, %rd2, %rd19;
	ld.global.nc.f32 	%f347, [%rd20];
$L__BB0_9:
	setp.gt.u32 	%p20, %r1, 47;
	st.shared.f32 	[%r2+1804], %f347;
	shl.b32 	%r49, %r360, 6;
	add.s32 	%r188, %r5, %r49;
	add.s32 	%r189, %r7, %r188;
	mul.wide.u32 	%rd21, %r189, 4;
	add.s64 	%rd22, %rd2, %rd21;
	ld.global.nc.f32 	%f123, [%rd22];
	st.shared.f32 	[%r2+2688], %f123;
	add.s32 	%r190, %r9, %r188;
	mul.wide.u32 	%rd23, %r190, 4;
	add.s64 	%rd24, %rd2, %rd23;
	ld.global.nc.f32 	%f124, [%rd24];
	st.shared.f32 	[%r2+2692], %f124;
	add.s32 	%r191, %r11, %r188;
	mul.wide.u32 	%rd25, %r191, 4;
	add.s64 	%rd26, %rd2, %rd25;
	ld.global.nc.f32 	%f125, [%rd26];
	st.shared.f32 	[%r2+2696], %f125;
	ld.global.nc.f32 	%f126, [%rd24+8];
	st.shared.f32 	[%r2+2700], %f126;
	add.s32 	%r192, %r12, %r3;
	add.s32 	%r193, %r192, %r49;
	mul.wide.u32 	%rd27, %r193, 4;
	add.s64 	%rd3, %rd2, %rd27;
	mov.f32 	%f348, 0f00000000;
	@%p20 bra 	$L__BB0_11;
	ld.global.nc.f32 	%f348, [%rd3+8192];
$L__BB0_11:
	st.shared.f32 	[%r2+3584], %f348;
	mov.f32 	%f349, 0f00000000;
	@%p20 bra 	$L__BB0_13;
	ld.global.nc.f32 	%f349, [%rd3+8196];
$L__BB0_13:
	setp.gt.u32 	%p22, %r1, 47;
	st.shared.f32 	[%r2+3588], %f349;
	mov.f32 	%f350, 0f00000000;
	@%p22 bra 	$L__BB0_15;
	ld.global.nc.f32 	%f350, [%rd3+8200];
$L__BB0_15:
	st.shared.f32 	[%r2+3592], %f350;
	mov.f32 	%f351, 0f00000000;
	@%p22 bra 	$L__BB0_17;
	ld.global.nc.f32 	%f351, [%rd3+8204];
$L__BB0_17:
	st.shared.f32 	[%r2+3596], %f351;
	setp.lt.u32 	%p24, %r1, 8;
	selp.b32 	%r194, 17, -1, %p24;
	shr.u32 	%r195, %r1, 3;
	add.s32 	%r196, %r194, %r195;
	setp.lt.u32 	%p25, %r196, 2;
	shl.b32 	%r197, %r1, 2;
	selp.b32 	%r198, 544, -32, %p24;
	add.s32 	%r199, %r197, %r198;
	setp.gt.u32 	%p26, %r199, 511;
	or.pred  	%p27, %p25, %p26;
	mov.f32 	%f352, 0f00000000;
	@%p27 bra 	$L__BB0_19;
	add.s32 	%r201, %r13, %r49;
	mul.wide.u32 	%rd28, %r201, 4;
	add.s64 	%rd29, %rd2, %rd28;
	ld.global.nc.f32 	%f352, [%rd29];
$L__BB0_19:
	st.shared.f32 	[%r2+4480], %f352;
	setp.lt.u32 	%p28, %r1, 8;
	selp.b32 	%r202, 17, -1, %p28;
	shr.u32 	%r203, %r1, 3;
	add.s32 	%r204, %r202, %r203;
	setp.lt.u32 	%p29, %r204, 2;
	shl.b32 	%r205, %r1, 2;
	selp.b32 	%r206, 545, -31, %p28;
	add.s32 	%r207, %r205, %r206;
	setp.gt.u32 	%p30, %r207, 511;
	or.pred  	%p31, %p29, %p30;
	mov.f32 	%f353, 0f00000000;
	@%p31 bra 	$L__BB0_21;
	add.s32 	%r209, %r14, %r49;
	mul.wide.u32 	%rd30, %r209, 4;
	add.s64 	%rd31, %rd2, %rd30;
	ld.global.nc.f32 	%f353, [%rd31];
$L__BB0_21:
	st.shared.f32 	[%r2+4484], %f353;
	mov.f32 	%f354, 0f00000000;
	@%p2 bra 	$L__BB0_23;
	add.s32 	%r210, %r15, %r49;
	mul.wide.u32 	%rd32, %r210, 4;
	add.s64 	%rd33, %rd2, %rd32;
	ld.global.nc.f32 	%f354, [%rd33];
$L__BB0_23:
	st.shared.f32 	[%r2+4488], %f354;
	setp.lt.u32 	%p32, %r1, 8;
	selp.b32 	%r211, 17, -1, %p32;
	shr.u32 	%r212, %r1, 3;
	add.s32 	%r213, %r211, %r212;
	setp.lt.u32 	%p33, %r213, 2;
	shl.b32 	%r214, %r1, 2;
	selp.b32 	%r215, 547, -29, %p32;
	add.s32 	%r216, %r214, %r215;
	setp.gt.u32 	%p34, %r216, 511;
	or.pred  	%p35, %p33, %p34;
	mov.f32 	%f355, 0f00000000;
	@%p35 bra 	$L__BB0_25;
	add.s32 	%r218, %r16, %r49;
	mul.wide.u32 	%rd34, %r218, 4;
	add.s64 	%rd35, %rd2, %rd34;
	ld.global.nc.f32 	%f355, [%rd35];
$L__BB0_25:
	st.shared.f32 	[%r2+4492], %f355;
	add.s32 	%r50, %r17, %r49;
	add.s32 	%r219, %r50, -2560;
	mul.wide.u32 	%rd36, %r219, 4;
	add.s64 	%rd37, %rd2, %rd36;
	ld.global.nc.f32 	%f135, [%rd37];
	st.shared.f32 	[%r2+5376], %f135;
	ld.global.nc.f32 	%f136, [%rd37+4];
	st.shared.f32 	[%r2+5380], %f136;
	ld.global.nc.f32 	%f137, [%rd37+8];
	st.shared.f32 	[%r2+5384], %f137;
	ld.global.nc.f32 	%f138, [%rd37+12];
	st.shared.f32 	[%r2+5388], %f138;
	setp.lt.u32 	%p36, %r1, 40;
	selp.b32 	%r220, 13, -5, %p36;
	shr.u32 	%r221, %r1, 3;
	add.s32 	%r222, %r220, %r221;
	setp.lt.u32 	%p37, %r222, 2;
	shl.b32 	%r223, %r1, 2;
	selp.b32 	%r224, 416, -160, %p36;
	add.s32 	%r225, %r223, %r224;
	setp.gt.u32 	%p38, %r225, 511;
	or.pred  	%p39, %p37, %p38;
	mov.f32 	%f356, 0f00000000;
	@%p39 bra 	$L__BB0_27;
	add.s32 	%r227, %r18, %r49;
	mul.wide.u32 	%rd38, %r227, 4;
	add.s64 	%rd39, %rd2, %rd38;
	ld.global.nc.f32 	%f356, [%rd39];
$L__BB0_27:
	st.shared.f32 	[%r2+6272], %f356;
	add.s32 	%r228, %r19, %r49;
	mul.wide.u32 	%rd40, %r228, 4;
	add.s64 	%rd4, %rd2, %rd40;
	setp.lt.u32 	%p40, %r1, 40;
	selp.b32 	%r229, 13, -5, %p40;
	shr.u32 	%r230, %r1, 3;
	add.s32 	%r231, %r229, %r230;
	setp.lt.u32 	%p41, %r231, 2;
	shl.b32 	%r232, %r1, 2;
	selp.b32 	%r233, 417, -159, %p40;
	add.s32 	%r234, %r232, %r233;
	setp.gt.u32 	%p42, %r234, 511;
	or.pred  	%p43, %p41, %p42;
	mov.f32 	%f357, 0f00000000;
	@%p43 bra 	$L__BB0_29;
	ld.global.nc.f32 	%f357, [%rd4];
$L__BB0_29:
	st.shared.f32 	[%r2+6276], %f357;
	mov.f32 	%f358, 0f00000000;
	@%p3 bra 	$L__BB0_31;
	add.s32 	%r236, %r20, %r49;
	mul.wide.u32 	%rd41, %r236, 4;
	add.s64 	%rd42, %rd2, %rd41;
	ld.global.nc.f32 	%f358, [%rd42];
$L__BB0_31:
	st.shared.f32 	[%r2+6280], %f358;
	setp.lt.u32 	%p44, %r1, 40;
	selp.b32 	%r237, 13, -5, %p44;
	shr.u32 	%r238, %r1, 3;
	add.s32 	%r239, %r237, %r238;
	setp.lt.u32 	%p45, %r239, 2;
	shl.b32 	%r240, %r1, 2;
	selp.b32 	%r241, 419, -157, %p44;
	add.s32 	%r242, %r240, %r241;
	setp.gt.u32 	%p46, %r242, 511;
	or.pred  	%p47, %p45, %p46;
	mov.f32 	%f359, 0f00000000;
	@%p47 bra 	$L__BB0_33;
	ld.global.nc.f32 	%f359, [%rd4+8];
$L__BB0_33:
	st.shared.f32 	[%r2+6284], %f359;
	mul.wide.u32 	%rd43, %r50, 4;
	add.s64 	%rd44, %rd2, %rd43;
	ld.global.nc.f32 	%f143, [%rd44];
	st.shared.f32 	[%r2+7168], %f143;
	ld.global.nc.f32 	%f144, [%rd44+4];
	st.shared.f32 	[%r2+7172], %f144;
	ld.global.nc.f32 	%f145, [%rd44+8];
	st.shared.f32 	[%r2+7176], %f145;
	ld.global.nc.f32 	%f146, [%rd44+12];
	st.shared.f32 	[%r2+7180], %f146;
	add.s32 	%r244, %r21, %r49;
	add.s32 	%r245, %r7, %r244;
	mul.wide.u32 	%rd45, %r245, 4;
	add.s64 	%rd46, %rd2, %rd45;
	ld.global.nc.f32 	%f147, [%rd46];
	st.shared.f32 	[%r2+8064], %f147;
	add.s32 	%r246, %r9, %r244;
	mul.wide.u32 	%rd47, %r246, 4;
	add.s64 	%rd48, %rd2, %rd47;
	ld.global.nc.f32 	%f148, [%rd48];
	st.shared.f32 	[%r2+8068], %f148;
	add.s32 	%r247, %r11, %r244;
	mul.wide.u32 	%rd49, %r247, 4;
	add.s64 	%rd50, %rd2, %rd49;
	ld.global.nc.f32 	%f149, [%rd50];
	st.shared.f32 	[%r2+8072], %f149;
	ld.global.nc.f32 	%f150, [%rd48+8];
	st.shared.f32 	[%r2+8076], %f150;
	setp.lt.u32 	%p48, %r1, 16;
	selp.b32 	%r248, 8, -1, %p48;
	shr.u32 	%r249, %r1, 4;
	add.s32 	%r250, %r248, %r249;
	setp.eq.s32 	%p49, %r250, 0;
	shl.b32 	%r251, %r1, 2;
	selp.b32 	%r252, 512, -64, %p48;
	add.s32 	%r253, %r251, %r252;
	setp.gt.u32 	%p50, %r253, 511;
	or.pred  	%p51, %p49, %p50;
	mov.f32 	%f360, 0f00000000;
	@%p51 bra 	$L__BB0_35;
	add.s32 	%r255, %r22, %r49;
	mul.wide.u32 	%rd51, %r255, 4;
	add.s64 	%rd52, %rd2, %rd51;
	ld.global.nc.f32 	%f360, [%rd52];
$L__BB0_35:
	st.shared.f32 	[%r2+8960], %f360;
	setp.lt.u32 	%p52, %r1, 16;
	selp.b32 	%r256, 8, -1, %p52;
	shr.u32 	%r257, %r1, 4;
	add.s32 	%r258, %r256, %r257;
	setp.eq.s32 	%p53, %r258, 0;
	shl.b32 	%r259, %r1, 2;
	selp.b32 	%r260, 513, -63, %p52;
	add.s32 	%r261, %r259, %r260;
	setp.gt.u32 	%p54, %r261, 511;
	or.pred  	%p55, %p53, %p54;
	mov.f32 	%f361, 0f00000000;
	@%p55 bra 	$L__BB0_37;
	add.s32 	%r263, %r23, %r49;
	mul.wide.u32 	%rd53, %r263, 4;
	add.s64 	%rd54, %rd2, %rd53;
	ld.global.nc.f32 	%f361, [%rd54];
$L__BB0_37:
	st.shared.f32 	[%r2+8964], %f361;
	setp.lt.u32 	%p56, %r1, 16;
	selp.b32 	%r264, 8, -1, %p56;
	shr.u32 	%r265, %r1, 4;
	add.s32 	%r266, %r264, %r265;
	setp.eq.s32 	%p57, %r266, 0;
	shl.b32 	%r267, %r1, 2;
	selp.b32 	%r268, 514, -62, %p56;
	add.s32 	%r269, %r267, %r268;
	setp.gt.u32 	%p58, %r269, 511;
	or.pred  	%p59, %p57, %p58;
	mov.f32 	%f362, 0f00000000;
	@%p59 bra 	$L__BB0_39;
	add.s32 	%r271, %r24, %r49;
	mul.wide.u32 	%rd55, %r271, 4;
	add.s64 	%rd56, %rd2, %rd55;
	ld.global.nc.f32 	%f362, [%rd56];
$L__BB0_39:
	st.shared.f32 	[%r2+8968], %f362;
	setp.lt.u32 	%p60, %r1, 16;
	selp.b32 	%r272, 8, -1, %p60;
	shr.u32 	%r273, %r1, 4;
	add.s32 	%r274, %r272, %r273;
	setp.eq.s32 	%p61, %r274, 0;
	shl.b32 	%r275, %r1, 2;
	selp.b32 	%r276, 515, -61, %p60;
	add.s32 	%r277, %r275, %r276;
	setp.gt.u32 	%p62, %r277, 511;
	or.pred  	%p63, %p61, %p62;
	mov.f32 	%f363, 0f00000000;
	@%p63 bra 	$L__BB0_41;
	add.s32 	%r279, %r25, %r49;
	mul.wide.u32 	%rd57, %r279, 4;
	add.s64 	%rd58, %rd2, %rd57;
	ld.global.nc.f32 	%f363, [%rd58];
$L__BB0_41:
	st.shared.f32 	[%r2+8972], %f363;
	add.s32 	%r280, %r26, %r49;
	add.s32 	%r281, %r7, %r280;
	mul.wide.u32 	%rd59, %r281, 4;
	add.s64 	%rd60, %rd2, %rd59;
	ld.global.nc.f32 	%f155, [%rd60];
	st.shared.f32 	[%r2+9856], %f155;
	add.s32 	%r282, %r9, %r280;
	mul.wide.u32 	%rd61, %r282, 4;
	add.s64 	%rd62, %rd2, %rd61;
	ld.global.nc.f32 	%f156, [%rd62];
	st.shared.f32 	[%r2+9860], %f156;
	add.s32 	%r283, %r11, %r280;
	mul.wide.u32 	%rd63, %r283, 4;
	add.s64 	%rd64, %rd2, %rd63;
	ld.global.nc.f32 	%f157, [%rd64];
	st.shared.f32 	[%r2+9864], %f157;
	ld.global.nc.f32 	%f158, [%rd62+8];
	st.shared.f32 	[%r2+9868], %f158;
	add.s32 	%r284, %r27, %r49;
	mul.wide.u32 	%rd65, %r284, 4;
	add.s64 	%rd5, %rd2, %rd65;
	shr.u32 	%r285, %r1, 4;
	setp.eq.s32 	%p64, %r285, 3;
	shl.b32 	%r286, %r1, 2;
	setp.lt.u32 	%p65, %r1, 48;
	selp.b32 	%r287, 384, -192, %p65;
	add.s32 	%r288, %r286, %r287;
	setp.gt.u32 	%p66, %r288, 511;
	or.pred  	%p67, %p64, %p66;
	mov.f32 	%f364, 0f00000000;
	@%p67 bra 	$L__BB0_43;
	ld.global.nc.f32 	%f364, [%rd5];
$L__BB0_43:
	st.shared.f32 	[%r2+10752], %f364;
	shr.u32 	%r290, %r1, 4;
	setp.eq.s32 	%p68, %r290, 3;
	shl.b32 	%r291, %r1, 2;
	setp.lt.u32 	%p69, %r1, 48;
	selp.b32 	%r292, 385, -191, %p69;
	add.s32 	%r293, %r291, %r292;
	setp.gt.u32 	%p70, %r293, 511;
	or.pred  	%p71, %p68, %p70;
	mov.f32 	%f365, 0f00000000;
	@%p71 bra 	$L__BB0_45;
	ld.global.nc.f32 	%f365, [%rd5+4];
$L__BB0_45:
	st.shared.f32 	[%r2+10756], %f365;
	shr.u32 	%r295, %r1, 4;
	setp.eq.s32 	%p72, %r295, 3;
	shl.b32 	%r296, %r1, 2;
	setp.lt.u32 	%p73, %r1, 48;
	selp.b32 	%r297, 386, -190, %p73;
	add.s32 	%r298, %r296, %r297;
	setp.gt.u32 	%p74, %r298, 511;
	or.pred  	%p75, %p72, %p74;
	mov.f32 	%f366, 0f00000000;
	@%p75 bra 	$L__BB0_47;
	ld.global.nc.f32 	%f366, [%rd5+8];
$L__BB0_47:
	st.shared.f32 	[%r2+10760], %f366;
	shr.u32 	%r300, %r1, 4;
	setp.eq.s32 	%p76, %r300, 3;
	shl.b32 	%r301, %r1, 2;
	setp.lt.u32 	%p77, %r1, 48;
	selp.b32 	%r302, 387, -189, %p77;
	add.s32 	%r303, %r301, %r302;
	setp.gt.u32 	%p78, %r303, 511;
	or.pred  	%p79, %p76, %p78;
	mov.f32 	%f367, 0f00000000;
	@%p79 bra 	$L__BB0_49;
	ld.global.nc.f32 	%f367, [%rd5+12];
$L__BB0_49:
	setp.lt.u32 	%p80, %r1, 8;
	st.shared.f32 	[%r2+10764], %f367;
	mov.f32 	%f368, 0f00000000;
	@%p80 bra 	$L__BB0_51;
	add.s32 	%r305, %r28, %r6;
	add.s32 	%r306, %r305, %r49;
	mul.wide.u32 	%rd66, %r306, 4;
	add.s64 	%rd67, %rd2, %rd66;
	ld.global.nc.f32 	%f368, [%rd67+55296];
$L__BB0_51:
	st.shared.f32 	[%r2+11648], %f368;
	add.s32 	%r307, %r28, %r8;
	add.s32 	%r308, %r307, %r49;
	mul.wide.u32 	%rd68, %r308, 4;
	add.s64 	%rd6, %rd2, %rd68;
	mov.f32 	%f369, 0f00000000;
	@%p80 bra 	$L__BB0_53;
	ld.global.nc.f32 	%f369, [%rd6+55296];
$L__BB0_53:
	setp.lt.u32 	%p82, %r1, 8;
	st.shared.f32 	[%r2+11652], %f369;
	mov.f32 	%f370, 0f00000000;
	@%p82 bra 	$L__BB0_55;
	add.s32 	%r309, %r28, %r10;
	add.s32 	%r310, %r309, %r49;
	mul.wide.u32 	%rd69, %r310, 4;
	add.s64 	%rd70, %rd2, %rd69;
	ld.global.nc.f32 	%f370, [%rd70+55296];
$L__BB0_55:
	st.shared.f32 	[%r2+11656], %f370;
	mov.f32 	%f371, 0f00000000;
	@%p82 bra 	$L__BB0_57;
	ld.global.nc.f32 	%f371, [%rd6+55304];
$L__BB0_57:
	st.shared.f32 	[%r2+11660], %f371;
	add.s32 	%r311, %r50, 8704;
	mul.wide.u32 	%rd71, %r311, 4;
	add.s64 	%rd72, %rd2, %rd71;
	ld.global.nc.f32 	%f167, [%rd72];
	st.shared.f32 	[%r2+12544], %f167;
	ld.global.nc.f32 	%f168, [%rd72+4];
	st.shared.f32 	[%r2+12548], %f168;
	ld.global.nc.f32 	%f169, [%rd72+8];
	st.shared.f32 	[%r2+12552], %f169;
	ld.global.nc.f32 	%f170, [%rd72+12];
	st.shared.f32 	[%r2+12556], %f170;
	mov.f32 	%f372, 0f00000000;
	@%p4 bra 	$L__BB0_59;
	add.s32 	%r312, %r29, %r49;
	mul.wide.u32 	%rd73, %r312, 4;
	add.s64 	%rd74, %rd2, %rd73;
	ld.global.nc.f32 	%f372, [%rd74];
$L__BB0_59:
	st.shared.f32 	[%r2+13440], %f372;
	add.s32 	%r313, %r30, %r49;
	mul.wide.u32 	%rd75, %r313, 4;
	add.s64 	%rd7, %rd2, %rd75;
	mov.f32 	%f373, 0f00000000;
	@%p5 bra 	$L__BB0_61;
	ld.global.nc.f32 	%f373, [%rd7];
$L__BB0_61:
	st.shared.f32 	[%r2+13444], %f373;
	setp.lt.u32 	%p84, %r1, 24;
	selp.b32 	%r314, 15, -3, %p84;
	shr.u32 	%r315, %r1, 3;
	add.s32 	%r316, %r314, %r315;
	setp.lt.u32 	%p85, %r316, 2;
	shl.b32 	%r317, %r1, 2;
	selp.b32 	%r318, 482, -94, %p84;
	add.s32 	%r319, %r317, %r318;
	setp.gt.u32 	%p86, %r319, 511;
	or.pred  	%p87, %p85, %p86;
	mov.f32 	%f374, 0f00000000;
	@%p87 bra 	$L__BB0_63;
	add.s32 	%r321, %r31, %r49;
	mul.wide.u32 	%rd76, %r321, 4;
	add.s64 	%rd77, %rd2, %rd76;
	ld.global.nc.f32 	%f374, [%rd77];
$L__BB0_63:
	st.shared.f32 	[%r2+13448], %f374;
	setp.lt.u32 	%p88, %r1, 24;
	selp.b32 	%r322, 15, -3, %p88;
	shr.u32 	%r323, %r1, 3;
	add.s32 	%r324, %r322, %r323;
	setp.lt.u32 	%p89, %r324, 2;
	shl.b32 	%r325, %r1, 2;
	selp.b32 	%r326, 483, -93, %p88;
	add.s32 	%r327, %r325, %r326;
	setp.gt.u32 	%p90, %r327, 511;
	or.pred  	%p91, %p89, %p90;
	mov.f32 	%f375, 0f00000000;
	@%p91 bra 	$L__BB0_65;
	ld.global.nc.f32 	%f375, [%rd7+8];
$L__BB0_65:
	setp.gt.u32 	%p92, %r1, 39;
	st.shared.f32 	[%r2+13452], %f375;
	add.s32 	%r329, %r50, 11264;
	mul.wide.u32 	%rd78, %r329, 4;
	add.s64 	%rd79, %rd2, %rd78;
	ld.global.nc.f32 	%f175, [%rd79];
	st.shared.f32 	[%r2+14336], %f175;
	ld.global.nc.f32 	%f176, [%rd79+4];
	st.shared.f32 	[%r2+14340], %f176;
	ld.global.nc.f32 	%f177, [%rd79+8];
	st.shared.f32 	[%r2+14344], %f177;
	ld.global.nc.f32 	%f178, [%rd79+12];
	st.shared.f32 	[%r2+14348], %f178;
	mov.f32 	%f376, 0f00000000;
	@%p92 bra 	$L__BB0_67;
	add.s32 	%r330, %r32, %r6;
	add.s32 	%r331, %r330, %r49;
	mul.wide.u32 	%rd80, %r331, 4;
	add.s64 	%rd81, %rd2, %rd80;
	ld.global.nc.f32 	%f376, [%rd81+69632];
$L__BB0_67:
	st.shared.f32 	[%r2+15232], %f376;
	add.s32 	%r332, %r32, %r8;
	add.s32 	%r333, %r332, %r49;
	mul.wide.u32 	%rd82, %r333, 4;
	add.s64 	%rd8, %rd2, %rd82;
	mov.f32 	%f377, 0f00000000;
	@%p92 bra 	$L__BB0_69;
	ld.global.nc.f32 	%f377, [%rd8+69632];
$L__BB0_69:
	setp.gt.u32 	%p94, %r1, 39;
	st.shared.f32 	[%r2+15236], %f377;
	mov.f32 	%f378, 0f00000000;
	@%p94 bra 	$L__BB0_71;
	add.s32 	%r334, %r32, %r10;
	add.s32 	%r335, %r334, %r49;
	mul.wide.u32 	%rd83, %r335, 4;
	add.s64 	%rd84, %rd2, %rd83;
	ld.global.nc.f32 	%f378, [%rd84+69632];
$L__BB0_71:
	st.shared.f32 	[%r2+15240], %f378;
	mov.f32 	%f379, 0f00000000;
	@%p94 bra 	$L__BB0_73;
	ld.global.nc.f32 	%f379, [%rd8+69640];
$L__BB0_73:
	setp.lt.u32 	%p96, %r1, 16;
	st.shared.f32 	[%r2+15244], %f379;
	mov.f32 	%f380, 0f00000000;
	@%p96 bra 	$L__BB0_75;
	ld.global.nc.f32 	%f380, [%rd3+83968];
$L__BB0_75:
	st.shared.f32 	[%r2+16128], %f380;
	mov.f32 	%f381, 0f00000000;
	@%p96 bra 	$L__BB0_77;
	ld.global.nc.f32 	%f381, [%rd3+83972];
$L__BB0_77:
	setp.lt.u32 	%p98, %r1, 16;
	st.shared.f32 	[%r2+16132], %f381;
	mov.f32 	%f382, 0f00000000;
	@%p98 bra 	$L__BB0_79;
	ld.global.nc.f32 	%f382, [%rd3+83976];
$L__BB0_79:
	st.shared.f32 	[%r2+16136], %f382;
	mov.f32 	%f383, 0f00000000;
	@%p98 bra 	$L__BB0_81;
	ld.global.nc.f32 	%f383, [%rd3+83980];
$L__BB0_81:
	setp.ne.s32 	%p100, %r34, 0;
	st.shared.f32 	[%r2+16140], %f383;
	add.s32 	%r336, %r33, %r49;
	add.s32 	%r337, %r7, %r336;
	mul.wide.u32 	%rd85, %r337, 4;
	add.s64 	%rd86, %rd2, %rd85;
	ld.global.nc.f32 	%f187, [%rd86];
	st.shared.f32 	[%r2+17024], %f187;
	add.s32 	%r338, %r9, %r336;
	mul.wide.u32 	%rd87, %r338, 4;
	add.s64 	%rd88, %rd2, %rd87;
	ld.global.nc.f32 	%f188, [%rd88];
	st.shared.f32 	[%r2+17028], %f188;
	add.s32 	%r339, %r11, %r336;
	mul.wide.u32 	%rd89, %r339, 4;
	add.s64 	%rd90, %rd2, %rd89;
	ld.global.nc.f32 	%f189, [%rd90];
	st.shared.f32 	[%r2+17032], %f189;
	ld.global.nc.f32 	%f190, [%rd88+8];
	st.shared.f32 	[%r2+17036], %f190;
	mov.f32 	%f384, 0f00000000;
	@%p100 bra 	$L__BB0_83;
	ld.global.nc.f32 	%f384, [%rd3+98304];
$L__BB0_83:
	st.shared.f32 	[%r2+17920], %f384;
	mov.f32 	%f385, 0f00000000;
	@%p100 bra 	$L__BB0_85;
	ld.global.nc.f32 	%f385, [%rd3+98308];
$L__BB0_85:
	setp.ne.s32 	%p102, %r34, 0;
	st.shared.f32 	[%r2+17924], %f385;
	mov.f32 	%f386, 0f00000000;
	@%p102 bra 	$L__BB0_87;
	ld.global.nc.f32 	%f386, [%rd3+98312];
$L__BB0_87:
	st.shared.f32 	[%r2+17928], %f386;
	mov.f32 	%f387, 0f00000000;
	@%p102 bra 	$L__BB0_89;
	ld.global.nc.f32 	%f387, [%rd3+98316];
$L__BB0_89:
	setp.gt.u32 	%p104, %r1, 7;
	st.shared.f32 	[%r2+17932], %f387;
	mov.b32 	%r340, 0;
	st.shared.u32 	[%r2+18816], %r340;
	st.shared.u32 	[%r2+18820], %r340;
	st.shared.u32 	[%r2+18824], %r340;
	st.shared.u32 	[%r2+18828], %r340;
	st.shared.u32 	[%r2+19712], %r340;
	st.shared.u32 	[%r2+19716], %r340;
	st.shared.u32 	[%r2+19720], %r340;
	st.shared.u32 	[%r2+19724], %r340;
	@%p104 bra 	$L__BB0_91;
	mov.b32 	%r341, 0;
	st.shared.u32 	[%r2+20608], %r341;
	st.shared.u32 	[%r2+20612], %r341;
	st.shared.u32 	[%r2+20616], %r341;
	st.shared.u32 	[%r2+20620], %r341;
$L__BB0_91:
	shl.b32 	%r342, %r360, 15;
	add.s32 	%r343, %r36, %r342;
	mul.wide.u32 	%rd91, %r343, 4;
	add.s64 	%rd9, %rd1, %rd91;
	ld.global.nc.f32 	%f194, [%rd9];
	st.shared.f32 	[%r37], %f194;
	ld.global.nc.f32 	%f195, [%rd9+4];
	st.shared.f32 	[%r37+4], %f195;
	ld.global.nc.f32 	%f196, [%rd9+28672];
	st.shared.f32 	[%r37+448], %f196;
	ld.global.nc.f32 	%f197, [%rd9+28676];
	st.shared.f32 	[%r37+452], %f197;
	ld.global.nc.f32 	%f198, [%rd9+57344];
	st.shared.f32 	[%r37+896], %f198;
	ld.global.nc.f32 	%f199, [%rd9+57348];
	st.shared.f32 	[%r37+900], %f199;
	ld.global.nc.f32 	%f200, [%rd9+86016];
	st.shared.f32 	[%r37+1344], %f200;
	ld.global.nc.f32 	%f201, [%rd9+86020];
	st.shared.f32 	[%r37+1348], %f201;
	add.s32 	%r344, %r38, %r342;
	mul.wide.u32 	%rd92, %r344, 4;
	add.s64 	%rd93, %rd1, %rd92;
	ld.global.nc.f32 	%f202, [%rd93];
	st.shared.f32 	[%r37+1792], %f202;
	ld.global.nc.f32 	%f203, [%rd93+4];
	st.shared.f32 	[%r37+1796], %f203;
	cvt.u64.u32 	%rd94, %r342;
	cvt.u64.u32 	%rd95, %r36;
	add.s64 	%rd96, %rd95, %rd94;
	shl.b64 	%rd97, %rd96, 2;
	add.s64 	%rd98, %rd97, %rd1;
	ld.global.nc.f32 	%f204, [%rd98+1060864];
	st.shared.f32 	[%r37+2240], %f204;
	ld.global.nc.f32 	%f205, [%rd98+1060868];
	st.shared.f32 	[%r37+2244], %f205;
	ld.global.nc.f32 	%f206, [%rd98+1089536];
	st.shared.f32 	[%r37+2688], %f206;
	ld.global.nc.f32 	%f207, [%rd98+1089540];
	st.shared.f32 	[%r37+2692], %f207;
	ld.global.nc.f32 	%f208, [%rd98+1118208];
	st.shared.f32 	[%r37+3136], %f208;
	ld.global.nc.f32 	%f209, [%rd98+1118212];
	st.shared.f32 	[%r37+3140], %f209;
	ld.global.nc.f32 	%f210, [%rd98+1146880];
	st.shared.f32 	[%r37+3584], %f210;
	ld.global.nc.f32 	%f211, [%rd98+1146884];
	st.shared.f32 	[%r37+3588], %f211;
	add.s32 	%r345, %r39, %r342;
	mul.wide.u32 	%rd99, %r345, 4;
	add.s64 	%rd100, %rd1, %rd99;
	ld.global.nc.f32 	%f212, [%rd100];
	st.shared.f32 	[%r37+4032], %f212;
	ld.global.nc.f32 	%f213, [%rd100+4];
	st.shared.f32 	[%r37+4036], %f213;
	ld.global.nc.f32 	%f214, [%rd98+2121728];
	st.shared.f32 	[%r37+4480], %f214;
	ld.global.nc.f32 	%f215, [%rd98+2121732];
	st.shared.f32 	[%r37+4484], %f215;
	ld.global.nc.f32 	%f216, [%rd98+2150400];
	st.shared.f32 	[%r37+4928], %f216;
	ld.global.nc.f32 	%f217, [%rd98+2150404];
	st.shared.f32 	[%r37+4932], %f217;
	ld.global.nc.f32 	%f218, [%rd98+2179072];
	st.shared.f32 	[%r37+5376], %f218;
	ld.global.nc.f32 	%f219, [%rd98+2179076];
	st.shared.f32 	[%r37+5380], %f219;
	add.s32 	%r346, %r40, %r342;
	mul.wide.u32 	%rd101, %r346, 4;
	add.s64 	%rd102, %rd1, %rd101;
	ld.global.nc.f32 	%f220, [%rd102];
	st.shared.f32 	[%r37+5824], %f220;
	ld.global.nc.f32 	%f221, [%rd102+4];
	st.shared.f32 	[%r37+5828], %f221;
	ld.global.nc.f32 	%f222, [%rd98+3153920];
	st.shared.f32 	[%r37+6272], %f222;
	ld.global.nc.f32 	%f223, [%rd98+3153924];
	st.shared.f32 	[%r37+6276], %f223;
	ld.global.nc.f32 	%f224, [%rd98+3182592];
	st.shared.f32 	[%r37+6720], %f224;
	ld.global.nc.f32 	%f225, [%rd98+3182596];
	st.shared.f32 	[%r37+6724], %f225;
	ld.global.nc.f32 	%f226, [%rd98+3211264];
	st.shared.f32 	[%r37+7168], %f226;
	ld.global.nc.f32 	%f227, [%rd98+3211268];
	st.shared.f32 	[%r37+7172], %f227;
	ld.global.nc.f32 	%f228, [%rd98+3239936];
	st.shared.f32 	[%r37+7616], %f228;
	ld.global.nc.f32 	%f229, [%rd98+3239940];
	st.shared.f32 	[%r37+7620], %f229;
	add.s32 	%r347, %r41, %r342;
	mul.wide.u32 	%rd103, %r347, 4;
	add.s64 	%rd104, %rd1, %rd103;
	ld.global.nc.f32 	%f230, [%rd104];
	st.shared.f32 	[%r37+8064], %f230;
	ld.global.nc.f32 	%f231, [%rd104+4];
	st.shared.f32 	[%r37+8068], %f231;
	ld.global.nc.f32 	%f232, [%rd98+4214784];
	st.shared.f32 	[%r37+8512], %f232;
	ld.global.nc.f32 	%f233, [%rd98+4214788];
	st.shared.f32 	[%r37+8516], %f233;
	ld.global.nc.f32 	%f234, [%rd98+4243456];
	st.shared.f32 	[%r37+8960], %f234;
	ld.global.nc.f32 	%f235, [%rd98+4243460];
	st.shared.f32 	[%r37+8964], %f235;
	ld.global.nc.f32 	%f236, [%rd98+4272128];
	st.shared.f32 	[%r37+9408], %f236;
	ld.global.nc.f32 	%f237, [%rd98+4272132];
	st.shared.f32 	[%r37+9412], %f237;
	add.s32 	%r348, %r42, %r342;
	mul.wide.u32 	%rd105, %r348, 4;
	add.s64 	%rd106, %rd1, %rd105;
	ld.global.nc.f32 	%f238, [%rd106];
	st.shared.f32 	[%r37+9856], %f238;
	ld.global.nc.f32 	%f239, [%rd106+4];
	st.shared.f32 	[%r37+9860], %f239;
	ld.global.nc.f32 	%f240, [%rd98+5246976];
	st.shared.f32 	[%r37+10304], %f240;
	ld.global.nc.f32 	%f241, [%rd98+5246980];
	st.shared.f32 	[%r37+10308], %f241;
	ld.global.nc.f32 	%f242, [%rd98+5275648];
	st.shared.f32 	[%r37+10752], %f242;
	ld.global.nc.f32 	%f243, [%rd98+5275652];
	st.shared.f32 	[%r37+10756], %f243;
	ld.global.nc.f32 	%f244, [%rd98+5304320];
	st.shared.f32 	[%r37+11200], %f244;
	ld.global.nc.f32 	%f245, [%rd98+5304324];
	st.shared.f32 	[%r37+11204], %f245;
	ld.global.nc.f32 	%f246, [%rd98+5332992];
	st.shared.f32 	[%r37+11648], %f246;
	ld.global.nc.f32 	%f247, [%rd98+5332996];
	st.shared.f32 	[%r37+11652], %f247;
	add.s32 	%r349, %r43, %r342;
	mul.wide.u32 	%rd107, %r349, 4;
	add.s64 	%rd108, %rd1, %rd107;
	ld.global.nc.f32 	%f248, [%rd108];
	st.shared.f32 	[%r37+12096], %f248;
	ld.global.nc.f32 	%f249, [%rd108+4];
	st.shared.f32 	[%r37+12100], %f249;
	ld.global.nc.f32 	%f250, [%rd98+6307840];
	st.shared.f32 	[%r37+12544], %f250;
	ld.global.nc.f32 	%f251, [%rd98+6307844];
	st.shared.f32 	[%r37+12548], %f251;
	ld.global.nc.f32 	%f252, [%rd98+6336512];
	st.shared.f32 	[%r37+12992], %f252;
	ld.global.nc.f32 	%f253, [%rd98+6336516];
	st.shared.f32 	[%r37+12996], %f253;
	ld.global.nc.f32 	%f254, [%rd98+6365184];
	st.shared.f32 	[%r37+13440], %f254;
	ld.global.nc.f32 	%f255, [%rd98+6365188];
	st.shared.f32 	[%r37+13444], %f255;
	ld.global.nc.f32 	%f256, [%rd98+6393856];
	st.shared.f32 	[%r37+13888], %f256;
	ld.global.nc.f32 	%f257, [%rd98+6393860];
	st.shared.f32 	[%r37+13892], %f257;
	ld.global.nc.f32 	%f258, [%rd9+7340032];
	st.shared.f32 	[%r37+14336], %f258;
	ld.global.nc.f32 	%f259, [%rd9+7340036];
	st.shared.f32 	[%r37+14340], %f259;
	ld.global.nc.f32 	%f260, [%rd98+7368704];
	st.shared.f32 	[%r37+14784], %f260;
	ld.global.nc.f32 	%f261, [%rd98+7368708];
	st.shared.f32 	[%r37+14788], %f261;
	ld.global.nc.f32 	%f262, [%rd98+7397376];
	st.shared.f32 	[%r37+15232], %f262;
	ld.global.nc.f32 	%f263, [%rd98+7397380];
	st.shared.f32 	[%r37+15236], %f263;
	ld.global.nc.f32 	%f264, [%rd98+7426048];
	st.shared.f32 	[%r37+15680], %f264;
	ld.global.nc.f32 	%f265, [%rd98+7426052];
	st.shared.f32 	[%r37+15684], %f265;
	add.s32 	%r350, %r44, %r342;
	mul.wide.u32 	%rd109, %r350, 4;
	add.s64 	%rd110, %rd1, %rd109;
	ld.global.nc.f32 	%f266, [%rd110];
	st.shared.f32 	[%r37+16128], %f266;
	ld.global.nc.f32 	%f267, [%rd110+4];
	st.shared.f32 	[%r37+16132], %f267;
	ld.global.nc.f32 	%f268, [%rd98+8400896];
	st.shared.f32 	[%r37+16576], %f268;
	ld.global.nc.f32 	%f269, [%rd98+8400900];
	st.shared.f32 	[%r37+16580], %f269;
	ld.global.nc.f32 	%f270, [%rd98+8429568];
	st.shared.f32 	[%r37+17024], %f270;
	ld.global.nc.f32 	%f271, [%rd98+8429572];
	st.shared.f32 	[%r37+17028], %f271;
	ld.global.nc.f32 	%f272, [%rd98+8458240];
	st.shared.f32 	[%r37+17472], %f272;
	ld.global.nc.f32 	%f273, [%rd98+8458244];
	st.shared.f32 	[%r37+17476], %f273;
	ld.global.nc.f32 	%f274, [%rd98+8486912];
	st.shared.f32 	[%r37+17920], %f274;
	ld.global.nc.f32 	%f275, [%rd98+8486916];
	st.shared.f32 	[%r37+17924], %f275;
	@%p104 bra 	$L__BB0_93;
	ld.global.nc.f32 	%f276, [%rd9+8515584];
	st.shared.f32 	[%r37+18368], %f276;
	ld.global.nc.f32 	%f277, [%rd9+8515588];
	st.shared.f32 	[%r37+18372], %f277;
$L__BB0_93:
	bar.sync 	0;
	mov.b32 	%r361, 0;
$L__BB0_94:
	shl.b32 	%r353, %r361, 8;
	add.s32 	%r52, %r46, %r353;
	shl.b32 	%r354, %r361, 11;
	add.s32 	%r362, %r47, %r354;
	mov.b32 	%r363, 9220;
$L__BB0_95:
	add.s32 	%r355, %r52, %r363;
	ld.shared.f32 	%f278, [%r355+-9220];
	ld.shared.f32 	%f279, [%r362+-6176];
	fma.rn.f32 	%f280, %f278, %f279, %f395;
	ld.shared.f32 	%f281, [%r355+-6916];
	fma.rn.f32 	%f282, %f279, %f281, %f396;
	ld.shared.f32 	%f283, [%r355+-4612];
	fma.rn.f32 	%f284, %f283, %f279, %f397;
	ld.shared.f32 	%f285, [%r355+-2308];
	fma.rn.f32 	%f286, %f279, %f285, %f398;
	ld.shared.f32 	%f287, [%r355+-4];
	fma.rn.f32 	%f288, %f287, %f279, %f399;
	ld.shared.f32 	%f289, [%r355+2300];
	fma.rn.f32 	%f290, %f279, %f289, %f400;
	ld.shared.f32 	%f291, [%r355+4604];
	fma.rn.f32 	%f292, %f291, %f279, %f401;
	ld.shared.f32 	%f293, [%r355+-9216];
	ld.shared.f32 	%f294, [%r362+-6144];
	fma.rn.f32 	%f295, %f293, %f294, %f280;
	ld.shared.f32 	%f296, [%r355+-6912];
	fma.rn.f32 	%f297, %f294, %f296, %f282;
	ld.shared.f32 	%f298, [%r355+-4608];
	fma.rn.f32 	%f299, %f298, %f294, %f284;
	ld.shared.f32 	%f300, [%r355+-2304];
	fma.rn.f32 	%f301, %f294, %f300, %f286;
	ld.shared.f32 	%f302, [%r355];
	fma.rn.f32 	%f303, %f302, %f294, %f288;
	ld.shared.f32 	%f304, [%r355+2304];
	fma.rn.f32 	%f305, %f294, %f304, %f290;
	ld.shared.f32 	%f306, [%r355+4608];
	fma.rn.f32 	%f307, %f306, %f294, %f292;
	ld.shared.f32 	%f308, [%r362+-32];
	fma.rn.f32 	%f309, %f281, %f308, %f295;
	fma.rn.f32 	%f310, %f308, %f283, %f297;
	fma.rn.f32 	%f311, %f285, %f308, %f299;
	fma.rn.f32 	%f312, %f308, %f287, %f301;
	fma.rn.f32 	%f313, %f289, %f308, %f303;
	fma.rn.f32 	%f314, %f308, %f291, %f305;
	ld.shared.f32 	%f315, [%r355+6908];
	fma.rn.f32 	%f316, %f315, %f308, %f307;
	ld.shared.f32 	%f317, [%r362];
	fma.rn.f32 	%f318, %f296, %f317, %f309;
	fma.rn.f32 	%f319, %f317, %f298, %f310;
	fma.rn.f32 	%f320, %f300, %f317, %f311;
	fma.rn.f32 	%f321, %f317, %f302, %f312;
	fma.rn.f32 	%f322, %f304, %f317, %f313;
	fma.rn.f32 	%f323, %f317, %f306, %f314;
	ld.shared.f32 	%f324, [%r355+6912];
	fma.rn.f32 	%f325, %f324, %f317, %f316;
	ld.shared.f32 	%f326, [%r362+6112];
	fma.rn.f32 	%f327, %f283, %f326, %f318;
	fma.rn.f32 	%f328, %f326, %f285, %f319;
	fma.rn.f32 	%f329, %f287, %f326, %f320;
	fma.rn.f32 	%f330, %f326, %f289, %f321;
	fma.rn.f32 	%f331, %f291, %f326, %f322;
	fma.rn.f32 	%f332, %f326, %f315, %f323;
	ld.shared.f32 	%f333, [%r355+9212];
	fma.rn.f32 	%f334, %f333, %f326, %f325;
	ld.shared.f32 	%f335, [%r362+6144];
	fma.rn.f32 	%f395, %f298, %f335, %f327;
	fma.rn.f32 	%f396, %f335, %f300, %f328;
	fma.rn.f32 	%f397, %f302, %f335, %f329;
	fma.rn.f32 	%f398, %f335, %f304, %f330;
	fma.rn.f32 	%f399, %f306, %f335, %f331;
	fma.rn.f32 	%f400, %f335, %f324, %f332;
	ld.shared.f32 	%f336, [%r355+9216];
	fma.rn.f32 	%f401, %f336, %f335, %f334;
	add.s32 	%r363, %r363, 8;
	add.s32 	%r362, %r362, 64;
	setp.ne.s32 	%p106, %r363, 9476;
	@%p106 bra 	$L__BB0_95;
	add.s32 	%r361, %r361, 1;
	setp.ne.s32 	%p107, %r361, 3;
	@%p107 bra 	$L__BB0_94;
	add.s32 	%r360, %r360, 1;
	setp.ne.s32 	%p108, %r360, 8;
	@%p108 bra 	$L__BB0_1;
	cvta.to.global.u64 	%rd111, %rd10;
	shl.b32 	%r356, %r1, 6;
	and.b32  	%r357, %r356, 3584;
	add.s32 	%r358, %r45, %r35;
	add.s32 	%r359, %r358, %r357;
	mul.wide.u32 	%rd112, %r359, 4;
	add.s64 	%rd113, %rd111, %rd112;
	st.global.f32 	[%rd113], %f395;
	st.global.f32 	[%rd113+14336], %f396;
	st.global.f32 	[%rd113+28672], %f397;
	st.global.f32 	[%rd113+43008], %f398;
	st.global.f32 	[%rd113+57344], %f399;
	st.global.f32 	[%rd113+71680], %f400;
	st.global.f32 	[%rd113+86016], %f401;
	ret;

}


// ===== COMPILED SASS (sm_100) =====

	.target	sm_100

	.elftype	@"ET_EXEC"


//--------------------- .note.nv.tkinfo           --------------------------
	.section	.note.nv.tkinfo,"",@"SHT_NOTE"
	.sectionflags	@"SHF_NOTE_NV_TKINFO"
	.tkinfo
        /*0018*/ 	.word	0x00000002
        /*0030*/ 	.string	""
        /*0030*/ 	.string	"ptxas"
        /*0030*/ 	.string	"Cuda compilation tools, release 13.0, V13.0.88"
        /*0030*/ 	.string	"Build cuda_13.0.r13.0/compiler.36424714_0"
        /*0030*/ 	.string	"-arch sm_100 -m 64 "



//--------------------- .note.nv.cuinfo           --------------------------
	.section	.note.nv.cuinfo,"",@"SHT_NOTE"
	.sectionflags	@"SHF_NOTE_NV_CUINFO"
        /*0018*/ 	.short	0x0002
        /*001a*/ 	.short	0x0064
        /*001c*/ 	.short	0x0082
	.zero		2


//--------------------- .nv.info                  --------------------------
	.section	.nv.info,"",@"SHT_CUDA_INFO"
	.align	4


	//----- nvinfo : EIATTR_REGCOUNT
	.align		4
        /*0000*/ 	.byte	0x04, 0x2f
        /*0002*/ 	.short	(.L_1 - .L_0)
	.align		4
.L_0:
        /*0004*/ 	.word	index@(main_kernel0)
        /*0008*/ 	.word	0x000000a8


	//----- nvinfo : EIATTR_FRAME_SIZE
	.align		4
.L_1:
        /*000c*/ 	.byte	0x04, 0x11
        /*000e*/ 	.short	(.L_3 - .L_2)
	.align		4
.L_2:
        /*0010*/ 	.word	index@(main_kernel0)
        /*0014*/ 	.word	0x00000000


	//----- nvinfo : EIATTR_MIN_STACK_SIZE
	.align		4
.L_3:
        /*0018*/ 	.byte	0x04, 0x12
        /*001a*/ 	.short	(.L_5 - .L_4)
	.align		4
.L_4:
        /*001c*/ 	.word	index@(main_kernel0)
        /*0020*/ 	.word	0x00000000
.L_5:


//--------------------- .nv.compat                --------------------------
	.section	.nv.compat,"",@"SHT_CUDA_COMPAT_INFO"
	.align	4
        /*0000*/ 	.byte	0x02, 0x09, 0x00, 0x00, 0x02, 0x02, 0x01, 0x00, 0x02, 0x05, 0x05, 0x00, 0x03, 0x07, 0x01, 0x01
        /*0010*/ 	.byte	0x02, 0x03, 0x00, 0x00, 0x02, 0x06, 0x01, 0x00, 0x04, 0x0b, 0x08, 0x00, 0x09, 0x00, 0x00, 0x00
        /*0020*/ 	.byte	0x00, 0x00, 0x00, 0x00


//--------------------- .nv.info.main_kernel0     --------------------------
	.section	.nv.info.main_kernel0,"",@"SHT_CUDA_INFO"
	.sectionflags	@""
	.align	4


	//----- nvinfo : EIATTR_CUDA_API_VERSION
	.align		4
        /*0000*/ 	.byte	0x04, 0x37
        /*0002*/ 	.short	(.L_7 - .L_6)
.L_6:
        /*0004*/ 	.word	0x00000082


	//----- nvinfo : EIATTR_KPARAM_INFO
	.align		4
.L_7:
        /*0008*/ 	.byte	0x04, 0x17
        /*000a*/ 	.short	(.L_9 - .L_8)
.L_8:
        /*000c*/ 	.word	0x00000000
        /*0010*/ 	.short	0x0002
        /*0012*/ 	.short	0x0010
        /*0014*/ 	.byte	0x00, 0xf5, 0x21, 0x00


	//----- nvinfo : EIATTR_KPARAM_INFO
	.align		4
.L_9:
        /*0018*/ 	.byte	0x04, 0x17
        /*001a*/ 	.short	(.L_11 - .L_10)
.L_10:
        /*001c*/ 	.word	0x00000000
        /*0020*/ 	.short	0x0001
        /*0022*/ 	.short	0x0008
        /*0024*/ 	.byte	0x00, 0xf5, 0x21, 0x00


	//----- nvinfo : EIATTR_KPARAM_INFO
	.align		4
.L_11:
        /*0028*/ 	.byte	0x04, 0x17
        /*002a*/ 	.short	(.L_13 - .L_12)
.L_12:
        /*002c*/ 	.word	0x00000000
        /*0030*/ 	.short	0x0000
        /*0032*/ 	.short	0x0000
        /*0034*/ 	.byte	0x00, 0xf5, 0x21, 0x00


	//----- nvinfo : EIATTR_SPARSE_MMA_MASK
	.align		4
.L_13:
        /*0038*/ 	.byte	0x03, 0x50
        /*003a*/ 	.short	0x0000


	//----- nvinfo : EIATTR_MAXREG_COUNT
	.align		4
        /*003c*/ 	.byte	0x03, 0x1b
        /*003e*/ 	.short	0x00ff


	//----- nvinfo : EIATTR_NUM_BARRIERS
	.align		4
        /*0040*/ 	.byte	0x02, 0x4c
        /*0042*/ 	.byte	0x01
	.zero		1


	//----- nvinfo : EIATTR_MERCURY_ISA_VERSION
	.align		4
        /*0044*/ 	.byte	0x03, 0x5f
        /*0046*/ 	.short	0x0101


	//----- nvinfo : EIATTR_VRC_CTA_INIT_COUNT
	.align		4
        /*0048*/ 	.byte	0x02, 0x4a
	.zero		1
	.zero		1


	//----- nvinfo : EIATTR_EXIT_INSTR_OFFSETS
	.align		4
        /*004c*/ 	.byte	0x04, 0x1c
        /*004e*/ 	.short	(.L_15 - .L_14)


	//   ....[0]....
.L_14:
        /*0050*/ 	.word	0x00003190


	//----- nvinfo : EIATTR_MAX_THREADS
	.align		4
.L_15:
        /*0054*/ 	.byte	0x04, 0x05
        /*0056*/ 	.short	(.L_17 - .L_16)
.L_16:
        /*0058*/ 	.word	0x00000038
        /*005c*/ 	.word	0x00000001
        /*0060*/ 	.word	0x00000001


	//----- nvinfo : EIATTR_CBANK_PARAM_SIZE
	.align		4
.L_17:
        /*0064*/ 	.byte	0x03, 0x19
        /*0066*/ 	.short	0x0018


	//----- nvinfo : EIATTR_PARAM_CBANK
	.align		4
        /*0068*/ 	.byte	0x04, 0x0a
        /*006a*/ 	.short	(.L_19 - .L_18)
	.align		4
.L_18:
        /*006c*/ 	.word	index@(.nv.constant0.main_kernel0)
        /*0070*/ 	.short	0x0380
        /*0072*/ 	.short	0x0018


	//----- nvinfo : EIATTR_SW_WAR
	.align		4
.L_19:
        /*0074*/ 	.byte	0x04, 0x36
        /*0076*/ 	.short	(.L_21 - .L_20)
.L_20:
        /*0078*/ 	.word	0x00000008
.L_21:


//--------------------- .nv.callgraph             --------------------------
	.section	.nv.callgraph,"",@"SHT_CUDA_CALLGRAPH"
	.align	4
	.sectionentsize	8
	.align		4
        /*0000*/ 	.word	0x00000000
	.align		4
        /*0004*/ 	.word	0xffffffff
	.align		4
        /*0008*/ 	.word	0x00000000
	.align		4
        /*000c*/ 	.word	0xfffffffe
	.align		4
        /*0010*/ 	.word	0x00000000
	.align		4
        /*0014*/ 	.word	0xfffffffd
	.align		4
        /*0018*/ 	.word	0x00000000
	.align		4
        /*001c*/ 	.word	0xfffffffc


//--------------------- .text.main_kernel0        --------------------------
	.section	.text.main_kernel0,"ax",@progbits
	.align	128
        .global         main_kernel0
        .type           main_kernel0,@function
        .size           main_kernel0,(.L_x_4 - main_kernel0)
        .other          main_kernel0,@"STO_CUDA_ENTRY STV_DEFAULT"
main_kernel0:
.text.main_kernel0:
[----:B------:R-:W-:Y:S01]  /*0000*/  LDC R1, c[0x0][0x37c] ;  /* 0x0000df00ff017b82 */ /* 0x000fe20000000800 */
[----:B------:R-:W0:Y:S07]  /*0010*/  S2R R139, SR_CgaCtaId ;  /* 0x00000000008b7919 */ /* 0x000e2e0000008800 */
[----:B------:R-:W1:Y:S01]  /*0020*/  S2UR UR4, SR_CTAID.X ;  /* 0x00000000000479c3 */ /* 0x000e620000002500 */
[----:B------:R-:W-:Y:S02]  /*0030*/  MOV R0, 0x400 ;  /* 0x0000040000007802 */ /* 0x000fe40000000f00 */
[----:B------:R-:W-:Y:S01]  /*0040*/  CS2R R20, SRZ ;  /* 0x0000000000147805 */ /* 0x000fe2000001ff00 */
[----:B------:R-:W2:Y:S01]  /*0050*/  S2R R6, SR_TID.X ;  /* 0x0000000000067919 */ /* 0x000ea20000002100 */
[----:B------:R-:W-:-:S02]  /*0060*/  CS2R R22, SRZ ;  /* 0x0000000000167805 */ /* 0x000fc4000001ff00 */
[----:B------:R-:W-:Y:S01]  /*0070*/  CS2R R24, SRZ ;  /* 0x0000000000187805 */ /* 0x000fe2000001ff00 */
[----:B------:R-:W-:Y:S01]  /*0080*/  VIADD R3, R0, 0x5100 ;  /* 0x0000510000037836 */ /* 0x000fe20000000000 */
[----:B------:R-:W3:Y:S01]  /*0090*/  LDCU.64 UR6, c[0x0][0x358] ;  /* 0x00006b00ff0677ac */ /* 0x000ee20008000a00 */
[----:B-1----:R-:W-:Y:S01]  /*00a0*/  USHF.L.U32 UR4, UR4, 0x3, URZ ;  /* 0x0000000304047899 */ /* 0x002fe200080006ff */
[C---:B0-----:R-:W-:Y:S02]  /*00b0*/  LEA R159, R139.reuse, R0, 0x18 ;  /* 0x000000008b9f7211 */ /* 0x041fe400078ec0ff */
[----:B------:R-:W-:Y:S02]  /*00c0*/  LEA R139, R139, R3, 0x18 ;  /* 0x000000038b8b7211 */ /* 0x000fe400078ec0ff */
[C---:B--2---:R-:W-:Y:S01]  /*00d0*/  ISETP.GE.U32.AND P0, PT, R6.reuse, 0x28, PT ;  /* 0x000000280600780c */ /* 0x044fe20003f06070 */
[C---:B------:R-:W-:Y:S01]  /*00e0*/  IMAD.SHL.U32 R0, R6.reuse, 0x80, RZ ;  /* 0x0000008006007824 */ /* 0x040fe200078e00ff */
[C---:B------:R-:W-:Y:S01]  /*00f0*/  ISETP.GE.U32.AND P5, PT, R6.reuse, 0x8, PT ;  /* 0x000000080600780c */ /* 0x040fe20003fa6070 */
[C---:B------:R-:W-:Y:S01]  /*0100*/  IMAD.SHL.U32 R2, R6.reuse, 0x2, RZ ;  /* 0x0000000206027824 */ /* 0x040fe200078e00ff */
[C---:B------:R-:W-:Y:S01]  /*0110*/  SHF.L.U32 R28, R6.reuse, 0x2, RZ ;  /* 0x00000002061c7819 */ /* 0x040fe200000006ff */
[----:B------:R-:W-:Y:S01]  /*0120*/  IMAD.SHL.U32 R10, R6, 0x400, RZ ;  /* 0x00000400060a7824 */ /* 0x000fe200078e00ff */
[----:B------:R-:W-:Y:S01]  /*0130*/  LOP3.LUT R8, R0, 0x1e00, RZ, 0xc0, !PT ;  /* 0x00001e0000087812 */ /* 0x000fe200078ec0ff */
[----:B------:R-:W-:Y:S01]  /*0140*/  IMAD.SHL.U32 R30, R6, 0x20, RZ ;  /* 0x00000020061e7824 */ /* 0x000fe200078e00ff */
[----:B------:R-:W-:Y:S01]  /*0150*/  LOP3.LUT R9, R2, 0x6, RZ, 0xc0, !PT ;  /* 0x0000000602097812 */ /* 0x000fe200078ec0ff */
[----:B------:R-:W-:Y:S01]  /*0160*/  VIADD R0, R10, 0x7e000 ;  /* 0x0007e0000a007836 */ /* 0x000fe20000000000 */
[----:B------:R-:W-:Y:S01]  /*0170*/  ISETP.GE.U32.AND P1, PT, R6, 0x18, PT ;  /* 0x000000180600780c */ /* 0x000fe20003f26070 */
[----:B------:R-:W-:Y:S01]  /*0180*/  VIADD R2, R8, 0x7c00 ;  /* 0x00007c0008027836 */ /* 0x000fe20000000000 */
[----:B------:R-:W-:Y:S01]  /*0190*/  LOP3.LUT R13, R9, UR4, RZ, 0xfc, !PT ;  /* 0x00000004090d7c12 */ /* 0x000fe2000f8efcff */
[----:B------:R-:W-:Y:S01]  /*01a0*/  VIADD R5, R28, 0x1a2 ;  /* 0x000001a21c057836 */ /* 0x000fe20000000000 */
[----:B------:R-:W-:Y:S01]  /*01b0*/  LOP3.LUT R0, R0, 0xc0000, RZ, 0xc0, !PT ;  /* 0x000c000000007812 */ /* 0x000fe200078ec0ff */
[----:B------:R-:W-:Y:S01]  /*01c0*/  @P0 VIADD R5, R28, 0xffffff62 ;  /* 0xffffff621c050836 */ /* 0x000fe20000000000 */
[----:B------:R-:W-:Y:S01]  /*01d0*/  LOP3.LUT R2, R2, 0x7e00, RZ, 0xc0, !PT ;  /* 0x00007e0002027812 */ /* 0x000fe200078ec0ff */
[C---:B------:R-:W-:Y:S01]  /*01e0*/  VIADD R4, R28.reuse, 0x222 ;  /* 0x000002221c047836 */ /* 0x040fe20000000000 */
[----:B------:R-:W-:Y:S01]  /*01f0*/  @P5 IADD3 R4, PT, PT, R28, -0x1e, RZ ;  /* 0xffffffe21c045810 */ /* 0x000fe20007ffe0ff */
[----:B------:R-:W-:Y:S01]  /*0200*/  VIADD R3, R10, 0x134000 ;  /* 0x001340000a037836 */ /* 0x000fe20000000000 */
[----:B------:R-:W-:Y:S01]  /*0210*/  ISETP.GT.U32.AND P3, PT, R5, 0x1ff, PT ;  /* 0x000001ff0500780c */ /* 0x000fe20003f64070 */
[----:B------:R-:W-:Y:S01]  /*0220*/  VIADD R11, R8, 0x7400 ;  /* 0x00007400080b7836 */ /* 0x000fe20000000000 */
[-C--:B------:R-:W-:Y:S01]  /*0230*/  IADD3 R5, PT, PT, R2, R13.reuse, R0 ;  /* 0x0000000d02057210 */ /* 0x080fe20007ffe000 */
[----:B------:R-:W-:Y:S01]  /*0240*/  VIADD R2, R10, 0xfc000 ;  /* 0x000fc0000a027836 */ /* 0x000fe20000000000 */
[----:B------:R-:W-:Y:S01]  /*0250*/  ISETP.GT.U32.AND P2, PT, R4, 0x1ff, PT ;  /* 0x000001ff0400780c */ /* 0x000fe20003f44070 */
[C---:B------:R-:W-:Y:S01]  /*0260*/  VIADD R0, R10.reuse, 0xb6000 ;  /* 0x000b60000a007836 */ /* 0x040fe20000000000 */
[----:B------:R-:W-:Y:S01]  /*0270*/  IADD3 R4, PT, PT, R10, 0x17a000, RZ ;  /* 0x0017a0000a047810 */ /* 0x000fe20007ffe0ff */
[----:B------:R-:W-:Y:S01]  /*0280*/  VIADD R151, R28, 0x22 ;  /* 0x000000221c977836 */ /* 0x000fe20000000000 */
[----:B------:R-:W-:Y:S01]  /*0290*/  LOP3.LUT R12, R2, 0x1c0000, RZ, 0xc0, !PT ;  /* 0x001c0000020c7812 */ /* 0x000fe200078ec0ff */
[----:B------:R-:W-:Y:S01]  /*02a0*/  VIADD R2, R8, 0x6c00 ;  /* 0x00006c0008027836 */ /* 0x000fe20000000000 */
[----:B------:R-:W-:Y:S01]  /*02b0*/  LOP3.LUT R16, R4, 0x1c0000, RZ, 0xc0, !PT ;  /* 0x001c000004107812 */ /* 0x000fe200078ec0ff */
[C---:B------:R-:W-:Y:S01]  /*02c0*/  VIADD R4, R8.reuse, 0x6800 ;  /* 0x0000680008047836 */ /* 0x040fe20000000000 */
[----:B------:R-:W-:Y:S01]  /*02d0*/  LOP3.LUT R14, R3, 0x140000, RZ, 0xc0, !PT ;  /* 0x00140000030e7812 */ /* 0x000fe200078ec0ff */
[----:B------:R-:W-:Y:S01]  /*02e0*/  VIADD R3, R8, 0x7800 ;  /* 0x0000780008037836 */ /* 0x000fe20000000000 */
[----:B------:R-:W-:Y:S01]  /*02f0*/  LOP3.LUT R0, R0, 0xc0000, RZ, 0xc0, !PT ;  /* 0x000c000000007812 */ /* 0x000fe200078ec0ff */
[----:B------:R-:W-:Y:S01]  /*0300*/  VIADD R31, R30, 0x300 ;  /* 0x000003001e1f7836 */ /* 0x000fe20000000000 */
[----:B------:R-:W-:Y:S01]  /*0310*/  LOP3.LUT R2, R2, 0x7e00, RZ, 0xc0, !PT ;  /* 0x00007e0002027812 */ /* 0x000fe200078ec0ff */
[----:B------:R-:W-:Y:S01]  /*0320*/  VIADD R33, R30, 0x500 ;  /* 0x000005001e217836 */ /* 0x000fe20000000000 */
[----:B------:R-:W-:Y:S01]  /*0330*/  LOP3.LUT R7, R4, 0x7e00, RZ, 0xc0, !PT ;  /* 0x00007e0004077812 */ /* 0x000fe200078ec0ff */
[C---:B------:R-:W-:Y:S01]  /*0340*/  VIADD R144, R30.reuse, 0x100 ;  /* 0x000001001e907836 */ /* 0x040fe20000000000 */
[----:B------:R-:W-:Y:S01]  /*0350*/  LOP3.LUT R11, R11, 0x7e00, RZ, 0xc0, !PT ;  /* 0x00007e000b0b7812 */ /* 0x000fe200078ec0ff */
[----:B------:R-:W-:Y:S01]  /*0360*/  VIADD R143, R30, 0xb00 ;  /* 0x00000b001e8f7836 */ /* 0x000fe20000000000 */
[----:B------:R-:W-:-:S02]  /*0370*/  IADD3 R4, PT, PT, R2, R13, R0 ;  /* 0x0000000d02047210 */ /* 0x000fc40007ffe000 */
[----:B------:R-:W-:Y:S02]  /*0380*/  LOP3.LUT R3, R3, 0x7e00, RZ, 0xc0, !PT ;  /* 0x00007e0003037812 */ /* 0x000fe400078ec0ff */
[-C--:B------:R-:W-:Y:S02]  /*0390*/  IADD3 R2, PT, PT, R7, R13.reuse, R14 ;  /* 0x0000000d07027210 */ /* 0x080fe40007ffe00e */
[----:B------:R-:W-:Y:S02]  /*03a0*/  IADD3 R7, PT, PT, R6, 0x2a0, RZ ;  /* 0x000002a006077810 */ /* 0x000fe40007ffe0ff */
[-C--:B------:R-:W-:Y:S01]  /*03b0*/  IADD3 R0, PT, PT, R11, R13.reuse, R16 ;  /* 0x0000000d0b007210 */ /* 0x080fe20007ffe010 */
[C---:B------:R-:W-:Y:S01]  /*03c0*/  VIADD R11, R10.reuse, 0x38000 ;  /* 0x000380000a0b7836 */ /* 0x040fe20000000000 */
[-C--:B------:R-:W-:Y:S01]  /*03d0*/  IADD3 R3, PT, PT, R3, R13.reuse, R12 ;  /* 0x0000000d03037210 */ /* 0x080fe20007ffe00c */
[----:B------:R-:W-:Y:S01]  /*03e0*/  VIADD R10, R10, 0x1f8000 ;  /* 0x001f80000a0a7836 */ /* 0x000fe20000000000 */
[----:B------:R-:W-:Y:S01]  /*03f0*/  IADD3 R140, PT, PT, R9, UR4, R8 ;  /* 0x00000004098c7c10 */ /* 0x000fe2000fffe008 */
[----:B------:R-:W-:Y:S01]  /*0400*/  VIADD R8, R8, 0x7000 ;  /* 0x0000700008087836 */ /* 0x000fe20000000000 */
[----:B------:R-:W-:Y:S01]  /*0410*/  LOP3.LUT R12, R7, 0xffff, RZ, 0xc0, !PT ;  /* 0x0000ffff070c7812 */ /* 0x000fe200078ec0ff */
[C---:B------:R-:W-:Y:S01]  /*0420*/  VIADD R16, R28.reuse, 0x1e1 ;  /* 0x000001e11c107836 */ /* 0x040fe20000000000 */
[----:B------:R-:W-:Y:S01]  /*0430*/  SHF.R.U32.HI R32, RZ, 0x3, R6 ;  /* 0x00000003ff207819 */ /* 0x000fe20000011606 */
[----:B------:R-:W-:Y:S01]  /*0440*/  @P1 VIADD R16, R28, 0xffffffa1 ;  /* 0xffffffa11c101836 */ /* 0x000fe20000000000 */
[----:B------:R-:W-:Y:S01]  /*0450*/  LOP3.LUT R11, R11, 0x40000, RZ, 0xc0, !PT ;  /* 0x000400000b0b7812 */ /* 0x000fe200078ec0ff */
[----:B------:R-:W-:Y:S01]  /*0460*/  IMAD R12, R12, 0x38f, RZ ;  /* 0x0000038f0c0c7824 */ /* 0x000fe200078e02ff */
[----:B------:R-:W-:Y:S01]  /*0470*/  LOP3.LUT R7, R10, 0x3c0000, RZ, 0xc0, !PT ;  /* 0x003c00000a077812 */ /* 0x000fe200078ec0ff */
[----:B------:R-:W-:Y:S01]  /*0480*/  VIADD R14, R32, 0xf ;  /* 0x0000000f200e7836 */ /* 0x000fe20000000000 */
[----:B------:R-:W-:Y:S01]  /*0490*/  LOP3.LUT R8, R8, 0x7e00, RZ, 0xc0, !PT ;  /* 0x00007e0008087812 */ /* 0x000fe200078ec0ff */
[----:B------:R-:W-:Y:S01]  /*04a0*/  @P1 VIADD R14, R32, 0xfffffffd ;  /* 0xfffffffd200e1836 */ /* 0x000fe20000000000 */
[C---:B------:R-:W-:Y:S01]  /*04b0*/  ISETP.GE.U32.AND P4, PT, R6.reuse, 0x10, PT ;  /* 0x000000100600780c */ /* 0x040fe20003f86070 */
[----:B------:R-:W-:Y:S01]  /*04c0*/  VIADD R9, R6, 0x188 ;  /* 0x0000018806097836 */ /* 0x000fe20000000000 */
[----:B------:R-:W-:-:S02]  /*04d0*/  IADD3 R138, PT, PT, R8, R13, R11 ;  /* 0x0000000d088a7210 */ /* 0x000fc40007ffe00b */
[----:B------:R-:W-:Y:S02]  /*04e0*/  IADD3 R7, PT, PT, R8, R13, R7 ;  /* 0x0000000d08077210 */ /* 0x000fe40007ffe007 */
[----:B------:R-:W-:Y:S02]  /*04f0*/  SHF.R.U32.HI R8, RZ, 0x11, R12 ;  /* 0x00000011ff087819 */ /* 0x000fe4000001160c */
[C---:B------:R-:W-:Y:S02]  /*0500*/  IADD3 R15, PT, PT, R28.reuse, 0x1e0, RZ ;  /* 0x000001e01c0f7810 */ /* 0x040fe40007ffe0ff */
[----:B------:R-:W-:Y:S02]  /*0510*/  SHF.R.U32.HI R27, RZ, 0x4, R6 ;  /* 0x00000004ff1b7819 */ /* 0x000fe40000011606 */
[----:B------:R-:W-:Y:S02]  /*0520*/  @P1 IADD3 R15, PT, PT, R28, -0x60, RZ ;  /* 0xffffffa01c0f1810 */ /* 0x000fe40007ffe0ff */
[----:B------:R-:W-:Y:S01]  /*0530*/  ISETP.GE.U32.AND P6, PT, R14, 0x2, PT ;  /* 0x000000020e00780c */ /* 0x000fe20003fc6070 */
[C---:B------:R-:W-:Y:S01]  /*0540*/  VIADD R10, R27.reuse, 0x8 ;  /* 0x000000081b0a7836 */ /* 0x040fe20000000000 */
[----:B------:R-:W-:Y:S01]  /*0550*/  PRMT R11, R8, 0x9910, RZ ;  /* 0x00009910080b7816 */ /* 0x000fe200000000ff */
[----:B------:R-:W-:Y:S01]  /*0560*/  @P4 VIADD R10, R27, 0xffffffff ;  /* 0xffffffff1b0a4836 */ /* 0x000fe20000000000 */
[----:B------:R-:W-:-:S02]  /*0570*/  LOP3.LUT R149, R30, 0x600, RZ, 0xc0, !PT ;  /* 0x000006001e957812 */ /* 0x000fc400078ec0ff */
[----:B------:R-:W-:Y:S01]  /*0580*/  IADD3 R8, PT, PT, R6, 0x118, RZ ;  /* 0x0000011806087810 */ /* 0x000fe20007ffe0ff */
[----:B------:R-:W-:Y:S01]  /*0590*/  IMAD R11, R11, 0xe00, RZ ;  /* 0x00000e000b0b7824 */ /* 0x000fe200078e02ff */
[----:B------:R-:W-:Y:S01]  /*05a0*/  LOP3.LUT R158, R28, 0x3c, RZ, 0xc0, !PT ;  /* 0x0000003c1c9e7812 */ /* 0x000fe200078ec0ff */
[----:B------:R-:W-:Y:S01]  /*05b0*/  VIADD R12, R149, 0xc00 ;  /* 0x00000c00950c7836 */ /* 0x000fe20000000000 */
[----:B------:R-:W-:Y:S02]  /*05c0*/  ISETP.GT.U32.OR P1, PT, R15, 0x1ff, !P6 ;  /* 0x000001ff0f00780c */ /* 0x000fe40007724470 */
[----:B------:R-:W-:Y:S02]  /*05d0*/  LOP3.LUT R15, R8, 0xffff, RZ, 0xc0, !PT ;  /* 0x0000ffff080f7812 */ /* 0x000fe400078ec0ff */
[----:B------:R-:W-:Y:S02]  /*05e0*/  ISETP.NE.AND P4, PT, R27, 0x3, PT ;  /* 0x000000031b00780c */ /* 0x000fe40003f85270 */
[----:B------:R-:W-:Y:S01]  /*05f0*/  LOP3.LUT R145, R158, 0xfffff000, RZ, 0xfc, !PT ;  /* 0xfffff0009e917812 */ /* 0x000fe200078efcff */
[----:B------:R-:W-:Y:S01]  /*0600*/  IMAD R15, R15, 0x1c8, RZ ;  /* 0x000001c80f0f7824 */ /* 0x000fe200078e02ff */
[----:B------:R-:W-:-:S02]  /*0610*/  SEL R13, R12, RZ, P4 ;  /* 0x000000ff0c0d7207 */ /* 0x000fc40002000000 */
[----:B------:R-:W-:Y:S01]  /*0620*/  ISETP.GT.U32.OR P6, PT, R16, 0x1ff, !P6 ;  /* 0x000001ff1000780c */ /* 0x000fe200077c4470 */
[----:B------:R-:W-:Y:S01]  /*0630*/  IMAD R16, R10, 0x200, R145 ;  /* 0x000002000a107824 */ /* 0x000fe200078e0291 */
[----:B------:R-:W-:Y:S01]  /*0640*/  LOP3.LUT R12, R11, 0xffff, RZ, 0xc0, !PT ;  /* 0x0000ffff0b0c7812 */ /* 0x000fe200078ec0ff */
[C---:B------:R-:W-:Y:S01]  /*0650*/  VIADD R10, R6.reuse, 0x348 ;  /* 0x00000348060a7836 */ /* 0x040fe20000000000 */
[----:B------:R-:W-:Y:S02]  /*0660*/  IADD3 R8, PT, PT, R6, 0x230, RZ ;  /* 0x0000023006087810 */ /* 0x000fe40007ffe0ff */
[----:B------:R-:W-:Y:S02]  /*0670*/  LOP3.LUT R11, R9, 0xffff, RZ, 0xc0, !PT ;  /* 0x0000ffff090b7812 */ /* 0x000fe400078ec0ff */
[----:B------:R-:W-:Y:S02]  /*0680*/  IADD3 R145, PT, PT, R12, R145, R13 ;  /* 0x000000910c917210 */ /* 0x000fe40007ffe00d */
[----:B------:R-:W-:Y:S01]  /*0690*/  SHF.R.U32.HI R9, RZ, 0x10, R15 ;  /* 0x00000010ff097819 */ /* 0x000fe2000001160f */
[----:B------:R-:W-:Y:S01]  /*06a0*/  IMAD R12, R11, 0x1c8, RZ ;  /* 0x000001c80b0c7824 */ /* 0x000fe200078e02ff */
[----:B------:R-:W-:Y:S01]  /*06b0*/  LOP3.LUT R13, R8, 0xffff, RZ, 0xc0, !PT ;  /* 0x0000ffff080d7812 */ /* 0x000fe200078ec0ff */
[----:B------:R-:W-:Y:S01]  /*06c0*/  VIADD R8, R32, 0x11 ;  /* 0x0000001120087836 */ /* 0x000fe20000000000 */
[----:B------:R-:W-:Y:S01]  /*06d0*/  LOP3.LUT R15, R10, 0xffff, RZ, 0xc0, !PT ;  /* 0x0000ffff0a0f7812 */ /* 0x000fe200078ec0ff */
[----:B------:R-:W-:Y:S01]  /*06e0*/  @P5 VIADD R8, R32, 0xffffffff ;  /* 0xffffffff20085836 */ /* 0x000fe20000000000 */
[----:B------:R-:W-:Y:S01]  /*06f0*/  PRMT R10, R9, 0x9910, RZ ;  /* 0x00009910090a7816 */ /* 0x000fe200000000ff */
[----:B------:R-:W-:Y:S01]  /*0700*/  IMAD R13, R13, 0x38f, RZ ;  /* 0x0000038f0d0d7824 */ /* 0x000fe200078e02ff */
[----:B------:R-:W-:Y:S01]  /*0710*/  IADD3 R153, PT, PT, R28, 0x21, RZ ;  /* 0x000000211c997810 */ /* 0x000fe20007ffe0ff */
[C---:B------:R-:W-:Y:S01]  /*0720*/  IMAD.SHL.U32 R9, R8.reuse, 0x100, RZ ;  /* 0x0000010008097824 */ /* 0x040fe200078e00ff */
[----:B------:R-:W-:Y:S01]  /*0730*/  ISETP.LT.U32.OR P2, PT, R8, 0x2, P2 ;  /* 0x000000020800780c */ /* 0x000fe20001741470 */
[----:B------:R-:W-:Y:S01]  /*0740*/  IMAD R8, R10, 0xe00, RZ ;  /* 0x00000e000a087824 */ /* 0x000fe200078e02ff */
[----:B------:R-:W-:Y:S01]  /*0750*/  LOP3.LUT R153, R153, 0x3d, RZ, 0xc0, !PT ;  /* 0x0000003d99997812 */ /* 0x000fe200078ec0ff */
[----:B------:R-:W-:Y:S01]  /*0760*/  IMAD R15, R15, 0x38f, RZ ;  /* 0x0000038f0f0f7824 */ /* 0x000fe200078e02ff */
[----:B------:R-:W-:-:S02]  /*0770*/  LOP3.LUT R155, R158, 0x20, RZ, 0x3c, !PT ;  /* 0x000000209e9b7812 */ /* 0x000fc400078e3cff */
[----:B------:R-:W-:Y:S02]  /*0780*/  LOP3.LUT R151, R151, 0x3e, RZ, 0xc0, !PT ;  /* 0x0000003e97977812 */ /* 0x000fe400078ec0ff */
[----:B------:R-:W-:Y:S02]  /*0790*/  LOP3.LUT R154, R155, 0xfffff000, RZ, 0xfc, !PT ;  /* 0xfffff0009b9a7812 */ /* 0x000fe400078efcff */
[----:B------:R-:W-:Y:S02]  /*07a0*/  LOP3.LUT R10, R9, 0x1e00, RZ, 0xc0, !PT ;  /* 0x00001e00090a7812 */ /* 0x000fe400078ec0ff */
[----:B------:R-:W-:Y:S02]  /*07b0*/  LOP3.LUT R11, R8, 0xffff, RZ, 0xc0, !PT ;  /* 0x0000ffff080b7812 */ /* 0x000fe400078ec0ff */
[----:B------:R-:W-:Y:S02]  /*07c0*/  LOP3.LUT R152, R153, 0xfffff000, RZ, 0xfc, !PT ;  /* 0xfffff00099987812 */ /* 0x000fe400078efcff */
[----:B------:R-:W-:-:S02]  /*07d0*/  SHF.R.U32.HI R12, RZ, 0x10, R12 ;  /* 0x00000010ff0c7819 */ /* 0x000fc4000001160c */
[----:B------:R-:W-:Y:S02]  /*07e0*/  LOP3.LUT R150, R151, 0xfffff000, RZ, 0xfc, !PT ;  /* 0xfffff00097967812 */ /* 0x000fe400078efcff */
[----:B------:R-:W-:Y:S02]  /*07f0*/  SHF.R.U32.HI R13, RZ, 0x11, R13 ;  /* 0x00000011ff0d7819 */ /* 0x000fe4000001160d */
[C-C-:B------:R-:W-:Y:S02]  /*0800*/  IADD3 R8, PT, PT, R10.reuse, R154, R11.reuse ;  /* 0x0000009a0a087210 */ /* 0x140fe40007ffe00b */
[--C-:B------:R-:W-:Y:S02]  /*0810*/  IADD3 R9, PT, PT, R10, R152, R11.reuse ;  /* 0x000000980a097210 */ /* 0x100fe40007ffe00b */
[----:B------:R-:W-:Y:S02]  /*0820*/  PRMT R12, R12, 0x9910, RZ ;  /* 0x000099100c0c7816 */ /* 0x000fe400000000ff */
[----:B------:R-:W-:-:S02]  /*0830*/  IADD3 R10, PT, PT, R10, R150, R11 ;  /* 0x000000960a0a7210 */ /* 0x000fc40007ffe00b */
[----:B------:R-:W-:Y:S02]  /*0840*/  SHF.R.U32.HI R15, RZ, 0x11, R15 ;  /* 0x00000011ff0f7819 */ /* 0x000fe4000001160f */
[----:B------:R-:W-:Y:S01]  /*0850*/  PRMT R17, R13, 0x9910, RZ ;  /* 0x000099100d117816 */ /* 0x000fe200000000ff */
[----:B------:R-:W-:Y:S01]  /*0860*/  IMAD.MOV.U32 R13, RZ, RZ, R12 ;  /* 0x000000ffff0d7224 */ /* 0x000fe200078e000c */
[C---:B------:R-:W-:Y:S01]  /*0870*/  IADD3 R11, PT, PT, R32.reuse, 0xd, RZ ;  /* 0x0000000d200b7810 */ /* 0x040fe20007ffe0ff */
[----:B------:R-:W-:Y:S01]  /*0880*/  @P0 VIADD R11, R32, 0xfffffffb ;  /* 0xfffffffb200b0836 */ /* 0x000fe20000000000 */
[----:B------:R-:W-:Y:S01]  /*0890*/  PRMT R18, R15, 0x9910, RZ ;  /* 0x000099100f127816 */ /* 0x000fe200000000ff */
[----:B------:R-:W-:Y:S01]  /*08a0*/  IMAD.MOV.U32 R15, RZ, RZ, R17 ;  /* 0x000000ffff0f7224 */ /* 0x000fe200078e0011 */
[----:B------:R-:W-:Y:S01]  /*08b0*/  IADD3 R29, PT, PT, R27, -0x2, RZ ;  /* 0xfffffffe1b1d7810 */ /* 0x000fe20007ffe0ff */
[C---:B------:R-:W-:Y:S01]  /*08c0*/  IMAD.SHL.U32 R12, R11.reuse, 0x100, RZ ;  /* 0x000001000b0c7824 */ /* 0x040fe200078e00ff */
[----:B------:R-:W-:Y:S01]  /*08d0*/  ISETP.LT.U32.OR P3, PT, R11, 0x2, P3 ;  /* 0x000000020b00780c */ /* 0x000fe20001f61470 */
[----:B------:R-:W-:Y:S01]  /*08e0*/  IMAD R11, R13, 0xe00, RZ ;  /* 0x00000e000d0b7824 */ /* 0x000fe200078e02ff */
[----:B------:R-:W-:Y:S01]  /*08f0*/  MOV R17, R18 ;  /* 0x0000001200117202 */ /* 0x000fe20000000f00 */
[----:B------:R-:W-:Y:S01]  /*0900*/  IMAD R15, R15, 0xe00, RZ ;  /* 0x00000e000f0f7824 */ /* 0x000fe200078e02ff */
[----:B------:R-:W-:Y:S01]  /*0910*/  LOP3.LUT R31, R31, 0xe00, RZ, 0xc0, !PT ;  /* 0x00000e001f1f7812 */ /* 0x000fe200078ec0ff */
[----:B------:R-:W-:Y:S01]  /*0920*/  IMAD.SHL.U32 R18, R14, 0x100, RZ ;  /* 0x000001000e127824 */ /* 0x000fe200078e00ff */
[----:B------:R-:W-:Y:S01]  /*0930*/  LOP3.LUT R14, R12, 0x1e00, RZ, 0xc0, !PT ;  /* 0x00001e000c0e7812 */ /* 0x000fe200078ec0ff */
[----:B------:R-:W-:Y:S01]  /*0940*/  IMAD R17, R17, 0xe00, RZ ;  /* 0x00000e0011117824 */ /* 0x000fe200078e02ff */
[----:B------:R-:W-:Y:S01]  /*0950*/  LOP3.LUT R13, R11, 0xffff, RZ, 0xc0, !PT ;  /* 0x0000ffff0b0d7812 */ /* 0x000fe200078ec0ff */
[--C-:B------:R-:W-:Y:S01]  /*0960*/  IMAD R27, R32, 0x100, R159.reuse ;  /* 0x00000100201b7824 */ /* 0x100fe200078e029f */
[----:B------:R-:W-:Y:S01]  /*0970*/  LOP3.LUT R15, R15, 0xffff, RZ, 0xc0, !PT ;  /* 0x0000ffff0f0f7812 */ /* 0x000fe200078ec0ff */
[----:B------:R-:W-:Y:S01]  /*0980*/  IMAD R157, R29, 0x200, R158 ;  /* 0x000002001d9d7824 */ /* 0x000fe200078e029e */
[C---:B------:R-:W-:Y:S01]  /*0990*/  IADD3 R32, PT, PT, R30.reuse, 0x900, RZ ;  /* 0x000009001e207810 */ /* 0x040fe20007ffe0ff */
[----:B------:R-:W-:Y:S01]  /*09a0*/  VIADD R156, R31, 0xe00 ;  /* 0x00000e001f9c7836 */ /* 0x000fe20000000000 */
[----:B------:R-:W-:Y:S01]  /*09b0*/  IADD3 R30, PT, PT, R30, 0x700, RZ ;  /* 0x000007001e1e7810 */ /* 0x000fe20007ffe0ff */
[----:B------:R-:W-:Y:S01]  /*09c0*/  IMAD R159, R6, 0x10, R159 ;  /* 0x00000010069f7824 */ /* 0x000fe200078e029f */
[----:B------:R-:W-:-:S02]  /*09d0*/  IADD3 R11, PT, PT, R14, R154, R13 ;  /* 0x0000009a0e0b7210 */ /* 0x000fc40007ffe00d */
[--C-:B------:R-:W-:Y:S02]  /*09e0*/  IADD3 R12, PT, PT, R14, R152, R13.reuse ;  /* 0x000000980e0c7210 */ /* 0x100fe40007ffe00d */
[----:B------:R-:W-:Y:S02]  /*09f0*/  LOP3.LUT R18, R18, 0x1e00, RZ, 0xc0, !PT ;  /* 0x00001e0012127812 */ /* 0x000fe400078ec0ff */
[----:B------:R-:W-:Y:S02]  /*0a00*/  LOP3.LUT R17, R17, 0xffff, RZ, 0xc0, !PT ;  /* 0x0000ffff11117812 */ /* 0x000fe400078ec0ff */
[----:B------:R-:W-:Y:S01]  /*0a10*/  IADD3 R13, PT, PT, R14, R150, R13 ;  /* 0x000000960e0d7210 */ /* 0x000fe20007ffe00d */
[----:B------:R-:W-:Y:S01]  /*0a20*/  IMAD.IADD R14, R15, 0x1, R16 ;  /* 0x000000010f0e7824 */ /* 0x000fe200078e0210 */
[----:B------:R-:W-:Y:S02]  /*0a30*/  LOP3.LUT R32, R32, 0x1e00, RZ, 0xc0, !PT ;  /* 0x00001e0020207812 */ /* 0x000fe400078ec0ff */
[----:B------:R-:W-:-:S02]  /*0a40*/  LOP3.LUT R34, R28, 0x1c, RZ, 0xc0, !PT ;  /* 0x0000001c1c227812 */ /* 0x000fc400078ec0ff */
[----:B------:R-:W-:Y:S01]  /*0a50*/  LOP3.LUT R148, R149, 0x3c, R28, 0xf8, !PT ;  /* 0x0000003c95947812 */ /* 0x000fe200078ef81c */
[----:B------:R-:W-:Y:S01]  /*0a60*/  VIADD R147, R32, 0x2a00 ;  /* 0x00002a0020937836 */ /* 0x000fe20000000000 */
[----:B------:R-:W-:Y:S02]  /*0a70*/  LOP3.LUT R33, R33, 0xe00, RZ, 0xc0, !PT ;  /* 0x00000e0021217812 */ /* 0x000fe400078ec0ff */
[----:B------:R-:W-:Y:S01]  /*0a80*/  LOP3.LUT R30, R30, 0xe00, RZ, 0xc0, !PT ;  /* 0x00000e001e1e7812 */ /* 0x000fe200078ec0ff */
[----:B------:R-:W-:Y:S01]  /*0a90*/  VIADD R148, R148, 0x1c00 ;  /* 0x00001c0094947836 */ /* 0x000fe20000000000 */
[----:B------:R-:W-:Y:S01]  /*0aa0*/  ISETP.NE.AND P4, PT, R29, RZ, PT ;  /* 0x000000ff1d00720c */ /* 0x000fe20003f85270 */
[----:B------:R-:W-:Y:S01]  /*0ab0*/  VIADD R146, R33, 0x3800 ;  /* 0x0000380021927836 */ /* 0x000fe20000000000 */
[C-C-:B------:R-:W-:Y:S02]  /*0ac0*/  IADD3 R15, PT, PT, R18.reuse, R154, R17.reuse ;  /* 0x0000009a120f7210 */ /* 0x140fe40007ffe011 */
[----:B------:R-:W-:-:S02]  /*0ad0*/  IADD3 R16, PT, PT, R18, R152, R17 ;  /* 0x0000009812107210 */ /* 0x000fc40007ffe011 */
[----:B------:R-:W-:Y:S02]  /*0ae0*/  IADD3 R17, PT, PT, R18, R150, R17 ;  /* 0x0000009612117210 */ /* 0x000fe40007ffe011 */
[----:B------:R-:W-:Y:S02]  /*0af0*/  CS2R R18, SRZ ;  /* 0x0000000000127805 */ /* 0x000fe4000001ff00 */
[--C-:B------:R-:W-:Y:S01]  /*0b00*/  IADD3 R28, PT, PT, R34, 0x1820, R139.reuse ;  /* 0x00001820221c7810 */ /* 0x100fe20007ffe08b */
[----:B------:R-:W-:Y:S01]  /*0b10*/  IMAD R139, R6, 0x8, R139 ;  /* 0x00000008068b7824 */ /* 0x000fe200078e028b */
[----:B------:R-:W-:Y:S02]  /*0b20*/  IADD3 R142, PT, PT, R30, 0x6200, RZ ;  /* 0x000062001e8e7810 */ /* 0x000fe40007ffe0ff */
[----:B------:R-:W-:Y:S02]  /*0b30*/  P2R R160, PR, RZ, 0x40 ;  /* 0x00000040ffa07803 */ /* 0x000fe40000000000 */
[----:B------:R-:W-:-:S02]  /*0b40*/  LOP3.LUT R141, R6, 0x30, RZ, 0xc0, !PT ;  /* 0x00000030068d7812 */ /* 0x000fc400078ec0ff */
[----:B------:R-:W-:Y:S02]  /*0b50*/  LOP3.LUT R26, R6, 0x7, RZ, 0xc0, !PT ;  /* 0x00000007061a7812 */ /* 0x000fe400078ec0ff */
[----:B------:R-:W-:Y:S02]  /*0b60*/  LOP3.LUT R144, R144, 0xe00, RZ, 0xc0, !PT ;  /* 0x00000e0090907812 */ /* 0x000fe400078ec0ff */
[----:B------:R-:W-:Y:S02]  /*0b70*/  LOP3.LUT R143, R143, 0x1e00, RZ, 0xc0, !PT ;  /* 0x00001e008f8f7812 */ /* 0x000fe400078ec0ff */
[----:B------:R-:W-:Y:S02]  /*0b80*/  IADD3 R157, PT, PT, R157, -0x200, RZ ;  /* 0xfffffe009d9d7810 */ /* 0x000fe40007ffe0ff */
[----:B------:R-:W-:Y:S02]  /*0b90*/  ISETP.LT.U32.OR P4, PT, R6, 0x20, !P4 ;  /* 0x000000200600780c */ /* 0x000fe40006781470 */
[----:B------:R-:W-:-:S02]  /*0ba0*/  LOP3.LUT R29, R9, 0x2, RZ, 0xfc, !PT ;  /* 0x00000002091d7812 */ /* 0x000fc400078efcff */
[C---:B------:R-:W-:Y:S02]  /*0bb0*/  LOP3.LUT R30, R14.reuse, 0x1, RZ, 0xfc, !PT ;  /* 0x000000010e1e7812 */ /* 0x040fe400078efcff */
[C---:B------:R-:W-:Y:S02]  /*0bc0*/  LOP3.LUT R31, R14.reuse, 0x2, RZ, 0xfc, !PT ;  /* 0x000000020e1f7812 */ /* 0x040fe400078efcff */
[----:B---3--:R-:W-:-:S07]  /*0bd0*/  LOP3.LUT R32, R14, 0x3, RZ, 0xfc, !PT ;  /* 0x000000030e207812 */ /* 0x008fce00078efcff */
.L_x_2:
[C---:B------:R-:W-:Y:S01]  /*0be0*/  ISETP.GE.U32.AND P5, PT, R6.reuse, 0x8, PT ;  /* 0x000000080600780c */ /* 0x040fe20003fa6070 */
[C---:B------:R-:W-:Y:S01]  /*0bf0*/  IMAD.SHL.U32 R33, R6.reuse, 0x4, RZ ;  /* 0x0000000406217824 */ /* 0x040fe200078e00ff */
[C---:B------:R-:W-:Y:S01]  /*0c00*/  LEA R35, R6.reuse, 0x220, 0x2 ;  /* 0x0000022006237811 */ /* 0x040fe200078e10ff */
[----:B------:R-:W0:Y:S01]  /*0c10*/  LDC.64 R70, c[0x0][0x380] ;  /* 0x0000e000ff467b82 */ /* 0x000e220000000a00 */
[C---:B------:R-:W-:Y:S02]  /*0c20*/  LEA.HI R38, R6.reuse, 0x11, RZ, 0x1d ;  /* 0x0000001106267811 */ /* 0x040fe400078fe8ff */
[----:B------:R-:W-:Y:S02]  /*0c30*/  CS2R R100, SRZ ;  /* 0x0000000000647805 */ /* 0x000fe4000001ff00 */
[----:B------:R-:W-:Y:S02]  /*0c40*/  SHF.R.U32.HI R67, RZ, 0x3, R6 ;  /* 0x00000003ff437819 */ /* 0x000fe40000011606 */
[C---:B------:R-:W-:Y:S01]  /*0c50*/  LEA R37, R6.reuse, 0x221, 0x2 ;  /* 0x0000022106257811 */ /* 0x040fe200078e10ff */
[--C-:B------:R-:W-:Y:S01]  /*0c60*/  IMAD.MOV.U32 R34, RZ, RZ, R38.reuse ;  /* 0x000000ffff227224 */ /* 0x100fe200078e0026 */
[----:B------:R-:W-:Y:S01]  /*0c70*/  CS2R R98, SRZ ;  /* 0x0000000000627805 */ /* 0x000fe2000001ff00 */
[----:B------:R-:W-:Y:S01]  /*0c80*/  IMAD.MOV.U32 R36, RZ, RZ, R38 ;  /* 0x000000ffff247224 */ /* 0x000fe200078e0026 */
[C---:B------:R-:W-:Y:S01]  /*0c90*/  LEA R39, R6.reuse, 0x223, 0x2 ;  /* 0x0000022306277811 */ /* 0x040fe200078e10ff */
[----:B------:R-:W-:Y:S01]  /*0ca0*/  @P5 VIADD R35, R33, 0xffffffe0 ;  /* 0xffffffe021235836 */ /* 0x000fe20000000000 */
[----:B------:R-:W-:Y:S01]  /*0cb0*/  @P5 IADD3 R34, PT, PT, R67, -0x1, RZ ;  /* 0xffffffff43225810 */ /* 0x000fe20007ffe0ff */
[----:B------:R-:W-:Y:S01]  /*0cc0*/  @P5 VIADD R37, R33, 0xffffffe1 ;  /* 0xffffffe121255836 */ /* 0x000fe20000000000 */
[----:B------:R-:W-:-:S02]  /*0cd0*/  ISETP.GE.U32.AND P6, PT, R6, 0x28, PT ;  /* 0x000000280600780c */ /* 0x000fc40003fc6070 */
[----:B------:R-:W-:Y:S02]  /*0ce0*/  CS2R R96, SRZ ;  /* 0x0000000000607805 */ /* 0x000fe4000001ff00 */
[----:B------:R-:W-:Y:S02]  /*0cf0*/  ISETP.GT.U32.AND P0, PT, R35, 0x1ff, PT ;  /* 0x000001ff2300780c */ /* 0x000fe40003f04070 */
[----:B------:R-:W-:Y:S02]  /*0d00*/  CS2R R88, SRZ ;  /* 0x0000000000587805 */ /* 0x000fe4000001ff00 */
[----:B------:R-:W-:Y:S02]  /*0d10*/  CS2R R102, SRZ ;  /* 0x0000000000667805 */ /* 0x000fe4000001ff00 */
[----:B------:R-:W-:Y:S02]  /*0d20*/  CS2R R104, SRZ ;  /* 0x0000000000687805 */ /* 0x000fe4000001ff00 */
[----:B------:R-:W-:Y:S01]  /*0d30*/  ISETP.LT.U32.OR P0, PT, R34, 0x2, P0 ;  /* 0x000000022200780c */ /* 0x000fe20000701470 */
[----:B------:R-:W-:Y:S01]  /*0d40*/  IMAD.MOV.U32 R106, RZ, RZ, RZ ;  /* 0x000000ffff6a7224 */ /* 0x000fe200078e00ff */
[----:B------:R-:W-:-:S02]  /*0d50*/  @P5 IADD3 R36, PT, PT, R67, -0x1, RZ ;  /* 0xffffffff43245810 */ /* 0x000fc40007ffe0ff */
[----:B------:R-:W-:Y:S02]  /*0d60*/  CS2R R80, SRZ ;  /* 0x0000000000507805 */ /* 0x000fe4000001ff00 */
[----:B------:R-:W-:Y:S02]  /*0d70*/  CS2R R94, SRZ ;  /* 0x00000000005e7805 */ /* 0x000fe4000001ff00 */
[----:B------:R-:W-:Y:S02]  /*0d80*/  CS2R R82, SRZ ;  /* 0x0000000000527805 */ /* 0x000fe4000001ff00 */
[----:B------:R-:W-:Y:S02]  /*0d90*/  CS2R R84, SRZ ;  /* 0x0000000000547805 */ /* 0x000fe4000001ff00 */
[----:B------:R-:W-:Y:S02]  /*0da0*/  LEA.HI R66, R6, 0xf, RZ, 0x1d ;  /* 0x0000000f06427811 */ /* 0x000fe400078fe8ff */
[----:B------:R-:W-:Y:S01]  /*0db0*/  CS2R R86, SRZ ;  /* 0x0000000000567805 */ /* 0x000fe2000001ff00 */
[----:B------:R-:W-:Y:S01]  /*0dc0*/  IMAD R47, R19, 0x40, R148 ;  /* 0x00000040132f7824 */ /* 0x000fe200078e0294 */
[----:B------:R-:W-:-:S02]  /*0dd0*/  CS2R R92, SRZ ;  /* 0x00000000005c7805 */ /* 0x000fc4000001ff00 */
[----:B------:R-:W-:Y:S01]  /*0de0*/  CS2R R90, SRZ ;  /* 0x00000000005a7805 */ /* 0x000fe2000001ff00 */
[C---:B------:R-:W-:Y:S01]  /*0df0*/  IMAD R65, R19.reuse, 0x40, R146 ;  /* 0x0000004013417824 */ /* 0x040fe200078e0292 */
[C---:B------:R-:W-:Y:S01]  /*0e00*/  LEA R73, R19.reuse, R16, 0x6 ;  /* 0x0000001013497211 */ /* 0x040fe200078e30ff */
[----:B------:R-:W-:Y:S01]  /*0e10*/  @!P0 IMAD R35, R19, 0x40, R8 ;  /* 0x0000004013238824 */ /* 0x000fe200078e0208 */
[----:B------:R-:W-:Y:S01]  /*0e20*/  LEA R74, R6, 0x1e3, 0x2 ;  /* 0x000001e3064a7811 */ /* 0x000fe200078e10ff */
[----:B------:R-:W1:Y:S01]  /*0e30*/  LDCU.64 UR8, c[0x0][0x388] ;  /* 0x00007100ff0877ac */ /* 0x000e620008000a00 */
[----:B------:R-:W-:Y:S01]  /*0e40*/  CS2R R128, SRZ ;  /* 0x0000000000807805 */ /* 0x000fe2000001ff00 */
[----:B0-----:R-:W-:Y:S01]  /*0e50*/  @!P0 IMAD.WIDE.U32 R34, R35, 0x4, R70 ;  /* 0x0000000423228825 */ /* 0x001fe200078e0046 */
[----:B------:R-:W-:Y:S03]  /*0e60*/  BAR.SYNC.DEFER_BLOCKING 0x0 ;  /* 0x0000000000007b1d */ /* 0x000fe60000010000 */
[----:B------:R-:W-:Y:S01]  /*0e70*/  IMAD.SHL.U32 R107, R19, 0x8000, RZ ;  /* 0x00008000136b7824 */ /* 0x000fe200078e00ff */
[----:B------:R-:W-:-:S02]  /*0e80*/  CS2R R130, SRZ ;  /* 0x0000000000827805 */ /* 0x000fc4000001ff00 */
[----:B------:R-:W-:Y:S02]  /*0e90*/  CS2R R132, SRZ ;  /* 0x0000000000847805 */ /* 0x000fe4000001ff00 */
[----:B------:R-:W0:Y:S01]  /*0ea0*/  LDC.64 R162, c[0x0][0x388] ;  /* 0x0000e200ffa27b82 */ /* 0x000e220000000a00 */
[----:B------:R2:W3:Y:S01]  /*0eb0*/  @!P0 LDG.E.CONSTANT R101, desc[UR6][R34.64] ;  /* 0x0000000622658981 */ /* 0x0004e2000c1e9900 */
[----:B------:R-:W-:Y:S01]  /*0ec0*/  ISETP.GT.U32.AND P0, PT, R37, 0x1ff, PT ;  /* 0x000001ff2500780c */ /* 0x000fe20003f04070 */
[----:B------:R-:W-:-:S03]  /*0ed0*/  @P5 VIADD R39, R33, 0xffffffe3 ;  /* 0xffffffe321275836 */ /* 0x000fc60000000000 */
[----:B------:R-:W-:Y:S01]  /*0ee0*/  ISETP.LT.U32.OR P0, PT, R36, 0x2, P0 ;  /* 0x000000022400780c */ /* 0x000fe20000701470 */
[----:B------:R-:W-:-:S12]  /*0ef0*/  @P5 VIADD R38, R67, 0xffffffff ;  /* 0xffffffff43265836 */ /* 0x000fd80000000000 */
[----:B------:R-:W-:-:S04]  /*0f00*/  @!P0 IMAD R37, R19, 0x40, R9 ;  /* 0x0000004013258824 */ /* 0x000fc800078e0209 */
[----:B------:R-:W-:-:S05]  /*0f10*/  @!P0 IMAD.WIDE.U32 R36, R37, 0x4, R70 ;  /* 0x0000000425248825 */ /* 0x000fca00078e0046 */
[----:B------:R4:W5:Y:S01]  /*0f20*/  @!P0 LDG.E.CONSTANT R99, desc[UR6][R36.64] ;  /* 0x0000000624638981 */ /* 0x000962000c1e9900 */
[----:B------:R-:W-:-:S04]  /*0f30*/  ISETP.GT.U32.AND P0, PT, R39, 0x1ff, PT ;  /* 0x000001ff2700780c */ /* 0x000fc80003f04070 */
[----:B------:R-:W-:Y:S02]  /*0f40*/  ISETP.LT.U32.OR P0, PT, R38, 0x2, P0 ;  /* 0x000000022600780c */ /* 0x000fe40000701470 */
[C---:B------:R-:W-:Y:S02]  /*0f50*/  LEA.HI R39, R6.reuse, 0xd, RZ, 0x1d ;  /* 0x0000000d06277811 */ /* 0x040fe400078fe8ff */
[----:B------:R-:W-:Y:S01]  /*0f60*/  LEA R38, R6, 0x1a0, 0x2 ;  /* 0x000001a006267811 */ /* 0x000fe200078e10ff */
[----:B------:R-:W-:-:S08]  /*0f70*/  @P6 VIADD R38, R33, 0xffffff60 ;  /* 0xffffff6021266836 */ /* 0x000fd00000000000 */
[----:B--2---:R-:W-:Y:S01]  /*0f80*/  @!P0 LEA R35, R19, R29, 0x6 ;  /* 0x0000001d13238211 */ /* 0x004fe200078e30ff */
[----:B----4-:R-:W-:-:S04]  /*0f90*/  IMAD.MOV.U32 R36, RZ, RZ, R39 ;  /* 0x000000ffff247224 */ /* 0x010fc800078e0027 */
[----:B------:R-:W-:-:S04]  /*0fa0*/  @!P0 IMAD.WIDE.U32 R34, R35, 0x4, R70 ;  /* 0x0000000423228825 */ /* 0x000fc800078e0046 */
[----:B------:R-:W-:Y:S01]  /*0fb0*/  @P6 VIADD R36, R67, 0xfffffffb ;  /* 0xfffffffb43246836 */ /* 0x000fe20000000000 */
[----:B------:R2:W4:Y:S01]  /*0fc0*/  @!P0 LDG.E.CONSTANT R97, desc[UR6][R34.64] ;  /* 0x0000000622618981 */ /* 0x000522000c1e9900 */
[----:B------:R-:W-:-:S04]  /*0fd0*/  ISETP.GT.U32.AND P0, PT, R38, 0x1ff, PT ;  /* 0x000001ff2600780c */ /* 0x000fc80003f04070 */
[----:B------:R-:W-:Y:S01]  /*0fe0*/  ISETP.LT.U32.OR P0, PT, R36, 0x2, P0 ;  /* 0x000000022400780c */ /* 0x000fe20000701470 */
[----:B------:R-:W-:-:S12]  /*0ff0*/  IMAD.MOV.U32 R36, RZ, RZ, R39 ;  /* 0x000000ffff247224 */ /* 0x000fd800078e0027 */
[----:B------:R-:W-:-:S05]  /*1000*/  @!P0 LEA R37, R19, R11, 0x6 ;  /* 0x0000000b13258211 */ /* 0x000fca00078e30ff */
[----:B--2---:R-:W-:Y:S01]  /*1010*/  @!P0 IMAD.WIDE.U32 R34, R37, 0x4, R70 ;  /* 0x0000000425228825 */ /* 0x004fe200078e0046 */
[----:B------:R-:W-:-:S03]  /*1020*/  LEA R37, R6, 0x1a1, 0x2 ;  /* 0x000001a106257811 */ /* 0x000fc600078e10ff */
[----:B------:R-:W-:Y:S01]  /*1030*/  @P6 VIADD R37, R33, 0xffffff61 ;  /* 0xffffff6121256836 */ /* 0x000fe20000000000 */
[----:B------:R2:W4:Y:S01]  /*1040*/  @!P0 LDG.E.CONSTANT R88, desc[UR6][R34.64] ;  /* 0x0000000622588981 */ /* 0x000522000c1e9900 */
[----:B------:R-:W-:Y:S01]  /*1050*/  @P6 VIADD R36, R67, 0xfffffffb ;  /* 0xfffffffb43246836 */ /* 0x000fe20000000000 */
[----:B------:R-:W-:Y:S01]  /*1060*/  LEA R38, R6, 0x1a3, 0x2 ;  /* 0x000001a306267811 */ /* 0x000fe200078e10ff */
[----:B------:R-:W-:Y:S01]  /*1070*/  @P6 VIADD R38, R33, 0xffffff63 ;  /* 0xffffff6321266836 */ /* 0x000fe20000000000 */
[----:B------:R-:W-:Y:S01]  /*1080*/  ISETP.GT.U32.AND P0, PT, R37, 0x1ff, PT ;  /* 0x000001ff2500780c */ /* 0x000fe20003f04070 */
[----:B------:R-:W-:Y:S01]  /*1090*/  IMAD R37, R19, 0x40, R12 ;  /* 0x0000004013257824 */ /* 0x000fe200078e020c */
[----:B------:R-:W-:Y:S02]  /*10a0*/  @P6 IADD3 R39, PT, PT, R67, -0x5, RZ ;  /* 0xfffffffb43276810 */ /* 0x000fe40007ffe0ff */
[----:B------:R-:W-:Y:S01]  /*10b0*/  ISETP.LT.U32.OR P0, PT, R36, 0x2, P0 ;  /* 0x000000022400780c */ /* 0x000fe20000701470 */
[----:B--2---:R-:W-:Y:S01]  /*10c0*/  IMAD.WIDE.U32 R34, R37, 0x4, R70 ;  /* 0x0000000425227825 */ /* 0x004fe200078e0046 */
[----:B------:R-:W-:-:S11]  /*10d0*/  ISETP.GE.U32.AND P6, PT, R6, 0x30, PT ;  /* 0x000000300600780c */ /* 0x000fd60003fc6070 */
[----:B------:R-:W2:Y:S01]  /*10e0*/  @!P0 LDG.E.CONSTANT R98, desc[UR6][R34.64] ;  /* 0x0000000622628981 */ /* 0x000ea2000c1e9900 */
[----:B------:R-:W-:-:S04]  /*10f0*/  ISETP.GT.U32.AND P0, PT, R38, 0x1ff, PT ;  /* 0x000001ff2600780c */ /* 0x000fc80003f04070 */
[----:B------:R-:W-:Y:S02]  /*1100*/  ISETP.LT.U32.OR P0, PT, R39, 0x2, P0 ;  /* 0x000000022700780c */ /* 0x000fe40000701470 */
[----:B------:R-:W-:Y:S01]  /*1110*/  LEA R36, R6, 0x180, 0x2 ;  /* 0x0000018006247811 */ /* 0x000fe200078e10ff */
[----:B------:R-:W-:Y:S01]  /*1120*/  @P6 VIADD R36, R33, 0xffffff40 ;  /* 0xffffff4021246836 */ /* 0x000fe20000000000 */
[----:B------:R-:W-:-:S09]  /*1130*/  SHF.R.U32.HI R39, RZ, 0x4, R6 ;  /* 0x00000004ff277819 */ /* 0x000fd20000011606 */
[----:B------:R1:W2:Y:S01]  /*1140*/  @!P0 LDG.E.CONSTANT R103, desc[UR6][R34.64+0x8] ;  /* 0x0000080622678981 */ /* 0x0002a2000c1e9900 */
[----:B------:R-:W-:Y:S02]  /*1150*/  ISETP.GT.U32.AND P0, PT, R36, 0x1ff, PT ;  /* 0x000001ff2400780c */ /* 0x000fe40003f04070 */
[----:B------:R-:W-:Y:S02]  /*1160*/  LEA R37, R19, R145, 0x6 ;  /* 0x0000009113257211 */ /* 0x000fe400078e30ff */
[----:B------:R-:W-:-:S03]  /*1170*/  ISETP.EQ.OR P0, PT, R39, 0x3, P0 ;  /* 0x000000032700780c */ /* 0x000fc60000702670 */
[----:B------:R-:W-:Y:S01]  /*1180*/  IMAD.WIDE.U32 R36, R37, 0x4, R70 ;  /* 0x0000000425247825 */ /* 0x000fe200078e0046 */
[----:B-1----:R-:W-:-:S03]  /*1190*/  LEA R34, R6, 0x181, 0x2 ;  /* 0x0000018106227811 */ /* 0x002fc600078e10ff */
[----:B------:R-:W-:-:S06]  /*11a0*/  @P6 VIADD R34, R33, 0xffffff41 ;  /* 0xffffff4121226836 */ /* 0x000fcc0000000000 */
[----:B------:R-:W2:Y:S01]  /*11b0*/  @!P0 LDG.E.CONSTANT R105, desc[UR6][R36.64] ;  /* 0x0000000624698981 */ /* 0x000ea2000c1e9900 */
[----:B------:R-:W-:-:S04]  /*11c0*/  ISETP.GT.U32.AND P0, PT, R34, 0x1ff, PT ;  /* 0x000001ff2200780c */ /* 0x000fc80003f04070 */
[----:B------:R-:W-:Y:S02]  /*11d0*/  ISETP.EQ.OR P0, PT, R39, 0x3, P0 ;  /* 0x000000032700780c */ /* 0x000fe40000702670 */
[----:B------:R-:W-:Y:S01]  /*11e0*/  LEA R34, R6, 0x182, 0x2 ;  /* 0x0000018206227811 */ /* 0x000fe200078e10ff */
[----:B------:R-:W-:-:S10]  /*11f0*/  @P6 VIADD R34, R33, 0xffffff42 ;  /* 0xffffff4221226836 */ /* 0x000fd40000000000 */
[----:B------:R-:W2:Y:S01]  /*1200*/  @!P0 LDG.E.CONSTANT R106, desc[UR6][R36.64+0x4] ;  /* 0x00000406246a8981 */ /* 0x000ea2000c1e9900 */
[----:B------:R-:W-:-:S04]  /*1210*/  ISETP.GT.U32.AND P0, PT, R34, 0x1ff, PT ;  /* 0x000001ff2200780c */ /* 0x000fc80003f04070 */
[----:B------:R-:W-:Y:S02]  /*1220*/  ISETP.EQ.OR P0, PT, R39, 0x3, P0 ;  /* 0x000000032700780c */ /* 0x000fe40000702670 */
[C---:B------:R-:W-:Y:S02]  /*1230*/  LEA R34, R6.reuse, 0x183, 0x2 ;  /* 0x0000018306227811 */ /* 0x040fe400078e10ff */
[----:B------:R-:W-:Y:S02]  /*1240*/  @P6 IADD3 R34, PT, PT, R33, -0xbd, RZ ;  /* 0xffffff4321226810 */ /* 0x000fe40007ffe0ff */
[----:B------:R-:W-:-:S07]  /*1250*/  ISETP.GE.U32.AND P6, PT, R6, 0x10, PT ;  /* 0x000000100600780c */ /* 0x000fce0003fc6070 */
[----:B------:R-:W2:Y:S01]  /*1260*/  @!P0 LDG.E.CONSTANT R80, desc[UR6][R36.64+0x8] ;  /* 0x0000080624508981 */ /* 0x000ea2000c1e9900 */
[----:B------:R-:W-:-:S04]  /*1270*/  ISETP.GT.U32.AND P0, PT, R34, 0x1ff, PT ;  /* 0x000001ff2200780c */ /* 0x000fc80003f04070 */
[----:B------:R-:W-:Y:S02]  /*1280*/  ISETP.EQ.OR P0, PT, R39, 0x3, P0 ;  /* 0x000000032700780c */ /* 0x000fe40000702670 */
[C---:B------:R-:W-:Y:S02]  /*1290*/  LEA.HI R38, R6.reuse, 0x8, RZ, 0x1c ;  /* 0x0000000806267811 */ /* 0x040fe400078fe0ff */
[----:B------:R-:W-:Y:S01]  /*12a0*/  LEA R35, R6, 0x200, 0x2 ;  /* 0x0000020006237811 */ /* 0x000fe200078e10ff */
[----:B------:R-:W-:Y:S02]  /*12b0*/  @P6 VIADD R35, R33, 0xffffffc0 ;  /* 0xffffffc021236836 */ /* 0x000fe40000000000 */
[----:B------:R-:W-:Y:S02]  /*12c0*/  IMAD.MOV.U32 R34, RZ, RZ, R38 ;  /* 0x000000ffff227224 */ /* 0x000fe400078e0026 */
[----:B------:R-:W-:-:S04]  /*12d0*/  @P6 VIADD R34, R39, 0xffffffff ;  /* 0xffffffff27226836 */ /* 0x000fc80000000000 */
[----:B------:R1:W3:Y:S01]  /*12e0*/  @!P0 LDG.E.CONSTANT R81, desc[UR6][R36.64+0xc] ;  /* 0x00000c0624518981 */ /* 0x0002e2000c1e9900 */
[----:B------:R-:W-:-:S04]  /*12f0*/  ISETP.GT.U32.AND P0, PT, R35, 0x1ff, PT ;  /* 0x000001ff2300780c */ /* 0x000fc80003f04070 */
[----:B------:R-:W-:Y:S02]  /*1300*/  ISETP.EQ.OR P0, PT, R34, RZ, P0 ;  /* 0x000000ff2200720c */ /* 0x000fe40000702670 */
[----:B-1----:R-:W-:Y:S01]  /*1310*/  LEA R37, R6, 0x201, 0x2 ;  /* 0x0000020106257811 */ /* 0x002fe200078e10ff */
[----:B------:R-:W-:-:S10]  /*1320*/  @P6 VIADD R37, R33, 0xffffffc1 ;  /* 0xffffffc121256836 */ /* 0x000fd40000000000 */
[----:B------:R-:W-:Y:S01]  /*1330*/  @!P0 LEA R35, R19, R14, 0x6 ;  /* 0x0000000e13238211 */ /* 0x000fe200078e30ff */
[----:B------:R-:W-:-:S04]  /*1340*/  IMAD.MOV.U32 R36, RZ, RZ, R38 ;  /* 0x000000ffff247224 */ /* 0x000fc800078e0026 */
[----:B------:R-:W-:-:S04]  /*1350*/  @!P0 IMAD.WIDE.U32 R34, R35, 0x4, R70 ;  /* 0x0000000423228825 */ /* 0x000fc800078e0046 */
[----:B------:R-:W-:Y:S01]  /*1360*/  @P6 VIADD R36, R39, 0xffffffff ;  /* 0xffffffff27246836 */ /* 0x000fe20000000000 */
[----:B------:R1:W2:Y:S01]  /*1370*/  @!P0 LDG.E.CONSTANT R102, desc[UR6][R34.64] ;  /* 0x0000000622668981 */ /* 0x0002a2000c1e9900 */
        /* <DEDUP_REMOVED lines=13> */
[----:B------:R-:W-:-:S05]  /*1450*/  @!P0 LEA R35, R19, R31, 0x6 ;  /* 0x0000001f13238211 */ /* 0x000fca00078e30ff */
[----:B------:R-:W-:-:S04]  /*1460*/  @!P0 IMAD.WIDE.U32 R34, R35, 0x4, R70 ;  /* 0x0000000423228825 */ /* 0x000fc800078e0046 */
[----:B------:R-:W-:Y:S01]  /*1470*/  @P6 VIADD R38, R39, 0xffffffff ;  /* 0xffffffff27266836 */ /* 0x000fe20000000000 */
[----:B------:R1:W2:Y:S01]  /*1480*/  @!P0 LDG.E.CONSTANT R95, desc[UR6][R34.64] ;  /* 0x00000006225f8981 */ /* 0x0002a2000c1e9900 */
[----:B------:R-:W-:-:S04]  /*1490*/  ISETP.GT.U32.AND P0, PT, R36, 0x1ff, PT ;  /* 0x000001ff2400780c */ /* 0x000fc80003f04070 */
[----:B------:R-:W-:Y:S01]  /*14a0*/  ISETP.EQ.OR P0, PT, R38, RZ, P0 ;  /* 0x000000ff2600720c */ /* 0x000fe20000702670 */
[--C-:B------:R-:W-:Y:S01]  /*14b0*/  @P5 IMAD.IADD R40, R151, 0x1, R144.reuse ;  /* 0x0000000197285824 */ /* 0x100fe200078e0290 */
[----:B------:R-:W-:Y:S01]  /*14c0*/  @P5 IADD3 R38, PT, PT, R155, R144, RZ ;  /* 0x000000909b265210 */ /* 0x000fe20007ffe0ff */
[----:B-1----:R-:W-:-:S03]  /*14d0*/  IMAD.IADD R34, R153, 0x1, R144 ;  /* 0x0000000199227824 */ /* 0x002fc600078e0290 */
[C---:B------:R-:W-:Y:S01]  /*14e0*/  @P5 LEA R41, R19.reuse, R40, 0x6 ;  /* 0x0000002813295211 */ /* 0x040fe200078e30ff */
[----:B------:R-:W-:-:S06]  /*14f0*/  @P5 IMAD R35, R19, 0x40, R38 ;  /* 0x0000004013235824 */ /* 0x000fcc00078e0226 */
[C---:B------:R-:W-:Y:S02]  /*1500*/  @!P0 IMAD R37, R19.reuse, 0x40, R32 ;  /* 0x0000004013258824 */ /* 0x040fe400078e0220 */
[----:B------:R-:W-:Y:S02]  /*1510*/  IMAD R39, R19, 0x40, R34 ;  /* 0x0000004013277824 */ /* 0x000fe400078e0222 */
[----:B------:R-:W-:-:S04]  /*1520*/  @!P0 IMAD.WIDE.U32 R36, R37, 0x4, R70 ;  /* 0x0000000425248825 */ /* 0x000fc800078e0046 */
[--C-:B------:R-:W-:Y:S01]  /*1530*/  @P5 IMAD.WIDE.U32 R34, R35, 0x4, R70.reuse ;  /* 0x0000000423225825 */ /* 0x100fe200078e0046 */
[----:B------:R1:W2:Y:S03]  /*1540*/  @!P0 LDG.E.CONSTANT R96, desc[UR6][R36.64] ;  /* 0x0000000624608981 */ /* 0x0002a6000c1e9900 */
[--C-:B------:R-:W-:Y:S01]  /*1550*/  IMAD.WIDE.U32 R38, R39, 0x4, R70.reuse ;  /* 0x0000000427267825 */ /* 0x100fe200078e0046 */
[----:B------:R-:W2:Y:S04]  /*1560*/  @P5 LDG.E.CONSTANT R82, desc[UR6][R34.64+0xd800] ;  /* 0x00d8000622525981 */ /* 0x000ea8000c1e9900 */
[----:B------:R-:W2:Y:S01]  /*1570*/  @P5 LDG.E.CONSTANT R84, desc[UR6][R38.64+0xd800] ;  /* 0x00d8000626545981 */ /* 0x000ea2000c1e9900 */
[----:B-1----:R-:W-:-:S03]  /*1580*/  @P5 IMAD.WIDE.U32 R36, R41, 0x4, R70 ;  /* 0x0000000429245825 */ /* 0x002fc600078e0046 */
[----:B------:R1:W2:Y:S04]  /*1590*/  @P5 LDG.E.CONSTANT R85, desc[UR6][R38.64+0xd808] ;  /* 0x00d8080626555981 */ /* 0x0002a8000c1e9900 */
[----:B------:R0:W2:Y:S01]  /*15a0*/  @P5 LDG.E.CONSTANT R83, desc[UR6][R36.64+0xd800] ;  /* 0x00d8000624535981 */ /* 0x0000a2000c1e9900 */
[C---:B------:R-:W-:Y:S02]  /*15b0*/  ISETP.GE.U32.AND P5, PT, R6.reuse, 0x18, PT ;  /* 0x000000180600780c */ /* 0x040fe40003fa6070 */
[----:B------:R-:W-:Y:S01]  /*15c0*/  LEA R41, R6, 0x1e2, 0x2 ;  /* 0x000001e206297811 */ /* 0x000fe200078e10ff */
[----:B------:R-:W-:-:S10]  /*15d0*/  IMAD.MOV.U32 R40, RZ, RZ, R66 ;  /* 0x000000ffff287224 */ /* 0x000fd400078e0042 */
[----:B------:R-:W-:Y:S01]  /*15e0*/  @P5 VIADD R41, R33, 0xffffffa2 ;  /* 0xffffffa221295836 */ /* 0x000fe20000000000 */
[----:B------:R-:W-:-:S04]  /*15f0*/  @P5 IADD3 R40, PT, PT, R67, -0x3, RZ ;  /* 0xfffffffd43285810 */ /* 0x000fc80007ffe0ff */
[----:B------:R-:W-:-:S04]  /*1600*/  ISETP.GT.U32.AND P0, PT, R41, 0x1ff, PT ;  /* 0x000001ff2900780c */ /* 0x000fc80003f04070 */
[----:B------:R-:W-:Y:S01]  /*1610*/  ISETP.LT.U32.OR P0, PT, R40, 0x2, P0 ;  /* 0x000000022800780c */ /* 0x000fe20000701470 */
[C-C-:B-1----:R-:W-:Y:S01]  /*1620*/  @!P4 IMAD R39, R19.reuse, 0x40, R157.reuse ;  /* 0x000000401327c824 */ /* 0x142fe200078e029d */
[C---:B------:R-:W-:Y:S01]  /*1630*/  @!P4 LEA R41, R19.reuse, R157, 0x6 ;  /* 0x0000009d1329c211 */ /* 0x040fe200078e30ff */
[----:B0-----:R-:W-:-:S03]  /*1640*/  @!P4 IMAD R37, R19, 0x40, R157 ;  /* 0x000000401325c824 */ /* 0x001fc600078e029d */
[----:B------:R-:W-:-:S07]  /*1650*/  @!P4 IADD3 R39, PT, PT, R39, 0x2, RZ ;  /* 0x000000022727c810 */ /* 0x000fce0007ffe0ff */
[----:B------:R-:W-:-:S04]  /*1660*/  @!P0 IMAD R35, R19, 0x40, R17 ;  /* 0x0000004013238824 */ /* 0x000fc800078e0211 */
[----:B------:R-:W-:Y:S01]  /*1670*/  @!P0 IMAD.WIDE.U32 R34, R35, 0x4, R70 ;  /* 0x0000000423228825 */ /* 0x000fe200078e0046 */
[----:B------:R-:W-:-:S04]  /*1680*/  IADD3 R45, PT, PT, R47, 0x2200, RZ ;  /* 0x000022002f2d7810 */ /* 0x000fc80007ffe0ff */
[----:B------:R0:W2:Y:S01]  /*1690*/  @!P0 LDG.E.CONSTANT R86, desc[UR6][R34.64] ;  /* 0x0000000622568981 */ /* 0x0000a2000c1e9900 */
[----:B------:R-:W-:Y:S02]  /*16a0*/  IMAD.IADD R36, R158, 0x1, R149 ;  /* 0x000000019e247824 */ /* 0x000fe400078e0295 */
[----:B------:R-:W-:-:S04]  /*16b0*/  @!P4 IMAD.WIDE.U32 R38, R39, 0x4, R70 ;  /* 0x000000042726c825 */ /* 0x000fc800078e0046 */
[----:B------:R-:W-:Y:S01]  /*16c0*/  @!P4 VIADD R41, R41, 0x1 ;  /* 0x000000012929c836 */ /* 0x000fe20000000000 */
[----:B------:R1:W2:Y:S01]  /*16d0*/  @!P4 LDG.E.CONSTANT R93, desc[UR6][R38.64] ;  /* 0x00000006265dc981 */ /* 0x0002a2000c1e9900 */
[----:B0-----:R-:W-:-:S04]  /*16e0*/  IMAD.WIDE.U32 R34, R47, 0x4, R70 ;  /* 0x000000042f227825 */ /* 0x001fc800078e0046 */
[----:B------:R-:W-:Y:S01]  /*16f0*/  @!P4 VIADD R37, R37, 0x3 ;  /* 0x000000032525c836 */ /* 0x000fe20000000000 */
[----:B------:R-:W2:Y:S01]  /*1700*/  LDG.E.CONSTANT R56, desc[UR6][R34.64] ;  /* 0x0000000622387981 */ /* 0x000ea2000c1e9900 */
[----:B------:R-:W-:-:S03]  /*1710*/  IMAD R69, R19, 0x40, R36 ;  /* 0x0000004013457824 */ /* 0x000fc600078e0224 */
[----:B------:R-:W2:Y:S01]  /*1720*/  LDG.E.CONSTANT R57, desc[UR6][R34.64+0x4] ;  /* 0x0000040622397981 */ /* 0x000ea2000c1e9900 */
[----:B------:R-:W-:-:S03]  /*1730*/  @!P4 IMAD.WIDE.U32 R40, R41, 0x4, R70 ;  /* 0x000000042928c825 */ /* 0x000fc600078e0046 */
[----:B------:R-:W2:Y:S01]  /*1740*/  LDG.E.CONSTANT R58, desc[UR6][R34.64+0x8] ;  /* 0x00000806223a7981 */ /* 0x000ea2000c1e9900 */
[----:B------:R-:W-:-:S03]  /*1750*/  @!P4 IMAD.WIDE.U32 R36, R37, 0x4, R70 ;  /* 0x000000042524c825 */ /* 0x000fc600078e0046 */
[----:B------:R0:W2:Y:S01]  /*1760*/  LDG.E.CONSTANT R59, desc[UR6][R34.64+0xc] ;  /* 0x00000c06223b7981 */ /* 0x0000a2000c1e9900 */
[----:B------:R-:W-:Y:S02]  /*1770*/  VIADD R43, R47, 0xfffff600 ;  /* 0xfffff6002f2b7836 */ /* 0x000fe40000000000 */
[----:B-1----:R-:W-:Y:S01]  /*1780*/  IMAD R39, R19, 0x40, R156 ;  /* 0x0000004013277824 */ /* 0x002fe200078e029c */
[----:B------:R-:W-:Y:S01]  /*1790*/  ISETP.GT.U32.AND P0, PT, R6, 0x2f, PT ;  /* 0x0000002f0600780c */ /* 0x000fe20003f04070 */
[----:B------:R-:W-:Y:S01]  /*17a0*/  VIADD R47, R47, 0x2c00 ;  /* 0x00002c002f2f7836 */ /* 0x000fe20000000000 */
[----:B------:R1:W2:Y:S01]  /*17b0*/  @!P4 LDG.E.CONSTANT R104, desc[UR6][R40.64] ;  /* 0x000000062868c981 */ /* 0x0002a2000c1e9900 */
[----:B0-----:R-:W-:-:S03]  /*17c0*/  IMAD.WIDE.U32 R34, R45, 0x4, R70 ;  /* 0x000000042d227825 */ /* 0x001fc600078e0046 */
[----:B------:R0:W2:Y:S01]  /*17d0*/  @!P4 LDG.E.CONSTANT R94, desc[UR6][R36.64] ;  /* 0x00000006245ec981 */ /* 0x0000a2000c1e9900 */
[----:B------:R-:W-:-:S03]  /*17e0*/  IADD3 R45, PT, PT, R154, R39, RZ ;  /* 0x000000279a2d7210 */ /* 0x000fc60007ffe0ff */
[----:B------:R-:W2:Y:S01]  /*17f0*/  LDG.E.CONSTANT R52, desc[UR6][R34.64] ;  /* 0x0000000622347981 */ /* 0x000ea2000c1e9900 */
[----:B-1----:R-:W-:-:S03]  /*1800*/  IMAD.IADD R41, R152, 0x1, R39 ;  /* 0x0000000198297824 */ /* 0x002fc600078e0227 */
[----:B------:R-:W2:Y:S01]  /*1810*/  LDG.E.CONSTANT R53, desc[UR6][R34.64+0x4] ;  /* 0x0000040622357981 */ /* 0x000ea2000c1e9900 */
[----:B------:R-:W-:-:S03]  /*1820*/  IMAD.IADD R39, R150, 0x1, R39 ;  /* 0x0000000196277824 */ /* 0x000fc600078e0227 */
[----:B------:R-:W2:Y:S01]  /*1830*/  LDG.E.CONSTANT R54, desc[UR6][R34.64+0x8] ;  /* 0x0000080622367981 */ /* 0x000ea2000c1e9900 */
[----:B0-----:R-:W-:-:S03]  /*1840*/  IMAD.WIDE.U32 R36, R43, 0x4, R70 ;  /* 0x000000042b247825 */ /* 0x001fc600078e0046 */
[----:B------:R0:W2:Y:S01]  /*1850*/  LDG.E.CONSTANT R55, desc[UR6][R34.64+0xc] ;  /* 0x00000c0622377981 */ /* 0x0000a2000c1e9900 */
[----:B------:R-:W-:Y:S02]  /*1860*/  IMAD R43, R19, 0x40, R147 ;  /* 0x00000040132b7824 */ /* 0x000fe400078e0293 */
[--C-:B------:R-:W-:Y:S01]  /*1870*/  IMAD.WIDE.U32 R44, R45, 0x4, R70.reuse ;  /* 0x000000042d2c7825 */ /* 0x100fe200078e0046 */
[----:B------:R-:W2:Y:S03]  /*1880*/  LDG.E.CONSTANT R60, desc[UR6][R36.64] ;  /* 0x00000006243c7981 */ /* 0x000ea6000c1e9900 */
[--C-:B------:R-:W-:Y:S01]  /*1890*/  IMAD.WIDE.U32 R68, R69, 0x4, R70.reuse ;  /* 0x0000000445447825 */ /* 0x100fe200078e0046 */
[----:B------:R-:W2:Y:S03]  /*18a0*/  LDG.E.CONSTANT R61, desc[UR6][R36.64+0x4] ;  /* 0x00000406243d7981 */ /* 0x000ea6000c1e9900 */
[----:B0-----:R-:W-:Y:S01]  /*18b0*/  IMAD.WIDE.U32 R34, R47, 0x4, R70 ;  /* 0x000000042f227825 */ /* 0x001fe200078e0046 */
[----:B------:R-:W2:Y:S03]  /*18c0*/  LDG.E.CONSTANT R62, desc[UR6][R36.64+0x8] ;  /* 0x00000806243e7981 */ /* 0x000ea6000c1e9900 */
[----:B------:R-:W-:Y:S01]  /*18d0*/  IMAD.IADD R47, R154, 0x1, R43 ;  /* 0x000000019a2f7824 */ /* 0x000fe200078e022b */
[----:B------:R-:W2:Y:S04]  /*18e0*/  LDG.E.CONSTANT R48, desc[UR6][R34.64] ;  /* 0x0000000622307981 */ /* 0x000ea8000c1e9900 */
[----:B------:R-:W2:Y:S04]  /*18f0*/  LDG.E.CONSTANT R49, desc[UR6][R34.64+0x4] ;  /* 0x0000040622317981 */ /* 0x000ea8000c1e9900 */
[----:B------:R-:W2:Y:S04]  /*1900*/  LDG.E.CONSTANT R50, desc[UR6][R34.64+0x8] ;  /* 0x0000080622327981 */ /* 0x000ea8000c1e9900 */
[----:B------:R0:W2:Y:S04]  /*1910*/  LDG.E.CONSTANT R51, desc[UR6][R34.64+0xc] ;  /* 0x00000c0622337981 */ /* 0x0000a8000c1e9900 */
[----:B------:R1:W2:Y:S01]  /*1920*/  LDG.E.CONSTANT R63, desc[UR6][R36.64+0xc] ;  /* 0x00000c06243f7981 */ /* 0x0002a2000c1e9900 */
[----:B------:R-:W-:Y:S01]  /*1930*/  IMAD.IADD R77, R152, 0x1, R65 ;  /* 0x00000001984d7824 */ /* 0x000fe200078e0241 */
[----:B------:R-:W-:-:S02]  /*1940*/  IADD3 R75, PT, PT, R154, R65, RZ ;  /* 0x000000419a4b7210 */ /* 0x000fc40007ffe0ff */
[----:B------:R-:W2:Y:S01]  /*1950*/  @!P0 LDG.E.CONSTANT R100, desc[UR6][R68.64+0x2000] ;  /* 0x0020000644648981 */ /* 0x000ea2000c1e9900 */
[----:B0-----:R-:W-:-:S03]  /*1960*/  IMAD.WIDE.U32 R34, R39, 0x4, R70 ;  /* 0x0000000427227825 */ /* 0x001fc600078e0046 */
[----:B------:R-:W2:Y:S01]  /*1970*/  @!P0 LDG.E.CONSTANT R92, desc[UR6][R68.64+0x2004] ;  /* 0x00200406445c8981 */ /* 0x000ea2000c1e9900 */
[----:B-1----:R-:W-:-:S03]  /*1980*/  IMAD.WIDE.U32 R36, R41, 0x4, R70 ;  /* 0x0000000429247825 */ /* 0x002fc600078e0046 */
[----:B------:R0:W2:Y:S01]  /*1990*/  LDG.E.CONSTANT R46, desc[UR6][R34.64] ;  /* 0x00000006222e7981 */ /* 0x0000a2000c1e9900 */
[----:B------:R-:W-:Y:S02]  /*19a0*/  IMAD.IADD R39, R152, 0x1, R43 ;  /* 0x0000000198277824 */ /* 0x000fe400078e022b */
[----:B------:R-:W-:Y:S01]  /*19b0*/  IMAD.WIDE.U32 R40, R47, 0x4, R70 ;  /* 0x000000042f287825 */ /* 0x000fe200078e0046 */
[----:B------:R-:W2:Y:S03]  /*19c0*/  @!P0 LDG.E.CONSTANT R91, desc[UR6][R68.64+0x2008] ;  /* 0x00200806445b8981 */ /* 0x000ea6000c1e9900 */
[----:B------:R-:W-:Y:S01]  /*19d0*/  IMAD.IADD R43, R150, 0x1, R43 ;  /* 0x00000001962b7824 */ /* 0x000fe200078e022b */
[----:B------:R-:W2:Y:S01]  /*19e0*/  @!P0 LDG.E.CONSTANT R90, desc[UR6][R68.64+0x200c] ;  /* 0x00200c06445a8981 */ /* 0x000ea2000c1e9900 */
[----:B0-----:R-:W-:Y:S01]  /*19f0*/  IMAD.WIDE.U32 R34, R39, 0x4, R70 ;  /* 0x0000000427227825 */ /* 0x001fe200078e0046 */
[----:B------:R-:W-:-:S02]  /*1a00*/  ISETP.NE.AND P0, PT, R160, RZ, PT ;  /* 0x000000ffa000720c */ /* 0x000fc40003f05270 */
[----:B------:R-:W2:Y:S01]  /*1a10*/  LDG.E.CONSTANT R44, desc[UR6][R44.64] ;  /* 0x000000062c2c7981 */ /* 0x000ea2000c1e9900 */
[----:B------:R-:W-:-:S03]  /*1a20*/  IMAD.IADD R79, R150, 0x1, R65 ;  /* 0x00000001964f7824 */ /* 0x000fc600078e0241 */
[----:B------:R-:W2:Y:S01]  /*1a30*/  LDG.E.CONSTANT R47, desc[UR6][R36.64+0x8] ;  /* 0x00000806242f7981 */ /* 0x000ea2000c1e9900 */
[----:B------:R-:W-:-:S03]  /*1a40*/  IMAD.WIDE.U32 R38, R77, 0x4, R70 ;  /* 0x000000044d267825 */ /* 0x000fc600078e0046 */
[----:B------:R-:W2:Y:S04]  /*1a50*/  LDG.E.CONSTANT R40, desc[UR6][R40.64] ;  /* 0x0000000628287981 */ /* 0x000ea8000c1e9900 */
[----:B------:R0:W2:Y:S01]  /*1a60*/  LDG.E.CONSTANT R45, desc[UR6][R36.64] ;  /* 0x00000006242d7981 */ /* 0x0000a2000c1e9900 */
[----:B------:R-:W-:-:S03]  /*1a70*/  IMAD.WIDE.U32 R64, R75, 0x4, R70 ;  /* 0x000000044b407825 */ /* 0x000fc600078e0046 */
[----:B------:R-:W2:Y:S01]  /*1a80*/  LDG.E.CONSTANT R41, desc[UR6][R34.64] ;  /* 0x0000000622297981 */ /* 0x000ea2000c1e9900 */
[----:B0-----:R-:W-:-:S03]  /*1a90*/  IMAD.WIDE.U32 R36, R43, 0x4, R70 ;  /* 0x000000042b247825 */ /* 0x001fc600078e0046 */
[----:B------:R0:W2:Y:S01]  /*1aa0*/  LDG.E.CONSTANT R43, desc[UR6][R34.64+0x8] ;  /* 0x00000806222b7981 */ /* 0x0000a2000c1e9900 */
[----:B------:R-:W-:-:S03]  /*1ab0*/  IMAD.WIDE.U32 R72, R73, 0x4, R70 ;  /* 0x0000000449487825 */ /* 0x000fc600078e0046 */
[----:B------:R-:W2:Y:S04]  /*1ac0*/  LDG.E.CONSTANT R42, desc[UR6][R36.64] ;  /* 0x00000006242a7981 */ /* 0x000ea8000c1e9900 */
[----:B------:R-:W2:Y:S01]  /*1ad0*/  @!P0 LDG.E.CONSTANT R87, desc[UR6][R72.64] ;  /* 0x0000000648578981 */ /* 0x000ea2000c1e9900 */
[----:B0-----:R-:W-:-:S03]  /*1ae0*/  IMAD.WIDE.U32 R34, R79, 0x4, R70 ;  /* 0x000000044f227825 */ /* 0x001fc600078e0046 */
[----:B------:R-:W2:Y:S04]  /*1af0*/  LDG.E.CONSTANT R37, desc[UR6][R38.64] ;  /* 0x0000000626257981 */ /* 0x000ea8000c1e9900 */
[----:B------:R0:W2:Y:S04]  /*1b00*/  LDG.E.CONSTANT R36, desc[UR6][R64.64] ;  /* 0x0000000640247981 */ /* 0x0000a8000c1e9900 */
[----:B------:R-:W2:Y:S04]  /*1b10*/  LDG.E.CONSTANT R39, desc[UR6][R38.64+0x8] ;  /* 0x0000080626277981 */ /* 0x000ea8000c1e9900 */
[----:B------:R1:W2:Y:S01]  /*1b20*/  LDG.E.CONSTANT R38, desc[UR6][R34.64] ;  /* 0x0000000622267981 */ /* 0x0002a2000c1e9900 */
[----:B------:R-:W-:Y:S01]  /*1b30*/  @P5 IADD3 R74, PT, PT, R33, -0x5d, RZ ;  /* 0xffffffa3214a5810 */ /* 0x000fe20007ffe0ff */
[----:B------:R-:W-:-:S03]  /*1b40*/  @P5 VIADD R66, R67, 0xfffffffd ;  /* 0xfffffffd43425836 */ /* 0x000fc60000000000 */
[----:B------:R-:W-:-:S04]  /*1b50*/  ISETP.GT.U32.AND P0, PT, R74, 0x1ff, PT ;  /* 0x000001ff4a00780c */ /* 0x000fc80003f04070 */
[----:B------:R-:W-:Y:S02]  /*1b60*/  ISETP.LT.U32.OR P0, PT, R66, 0x2, P0 ;  /* 0x000000024200780c */ /* 0x000fe40000701470 */
[----:B------:R-:W-:Y:S02]  /*1b70*/  ISETP.NE.AND P5, PT, R141, RZ, PT ;  /* 0x000000ff8d00720c */ /* 0x000fe40003fa5270 */
[----:B0-----:R-:W-:Y:S02]  /*1b80*/  CS2R R64, SRZ ;  /* 0x0000000000407805 */ /* 0x001fe4000001ff00 */
[----:B------:R-:W-:Y:S01]  /*1b90*/  CS2R R66, SRZ ;  /* 0x0000000000427805 */ /* 0x000fe2000001ff00 */
[----:B------:R-:W-:Y:S01]  /*1ba0*/  IMAD.MOV.U32 R33, RZ, RZ, RZ ;  /* 0x000000ffff217224 */ /* 0x000fe200078e00ff */
[----:B-1----:R-:W-:Y:S01]  /*1bb0*/  CS2R R34, SRZ ;  /* 0x0000000000227805 */ /* 0x002fe2000001ff00 */
[C---:B------:R-:W-:Y:S01]  /*1bc0*/  @!P4 IMAD R77, R19.reuse, 0x40, R157 ;  /* 0x00000040134dc824 */ /* 0x040fe200078e029d */
[----:B------:R-:W-:Y:S01]  /*1bd0*/  @!P2 LEA R75, R19, R10, 0x6 ;  /* 0x0000000a134ba211 */ /* 0x000fe200078e30ff */
[----:B------:R-:W2:Y:S04]  /*1be0*/  @P6 LDG.E.CONSTANT R64, desc[UR6][R68.64+0x1480c] ;  /* 0x01480c0644406981 */ /* 0x000ea8000c1e9900 */
[----:B------:R0:W2:Y:S01]  /*1bf0*/  @!P0 LDG.E.CONSTANT R65, desc[UR6][R72.64+0x8] ;  /* 0x0000080648418981 */ /* 0x0000a2000c1e9900 */
[----:B------:R-:W-:-:S03]  /*1c00*/  ISETP.GT.U32.AND P0, PT, R6, 0x27, PT ;  /* 0x000000270600780c */ /* 0x000fc60003f04070 */
[----:B------:R-:W2:Y:S04]  /*1c10*/  @!P5 LDG.E.CONSTANT R66, desc[UR6][R68.64+0x18000] ;  /* 0x018000064442d981 */ /* 0x000ea8000c1e9900 */
[----:B------:R-:W2:Y:S04]  /*1c20*/  @!P5 LDG.E.CONSTANT R67, desc[UR6][R68.64+0x18004] ;  /* 0x018004064443d981 */ /* 0x000ea8000c1e9900 */
[----:B------:R-:W2:Y:S04]  /*1c30*/  @!P5 LDG.E.CONSTANT R128, desc[UR6][R68.64+0x18008] ;  /* 0x018008064480d981 */ /* 0x000ea8000c1e9900 */
[----:B------:R-:W2:Y:S01]  /*1c40*/  @!P5 LDG.E.CONSTANT R129, desc[UR6][R68.64+0x1800c] ;  /* 0x01800c064481d981 */ /* 0x000ea2000c1e9900 */
[----:B------:R-:W-:Y:S01]  /*1c50*/  IADD3 R78, P5, PT, R140, R107, RZ ;  /* 0x0000006b8c4e7210 */ /* 0x000fe20007fbe0ff */
[----:B------:R-:W-:-:S02]  /*1c60*/  @!P3 IMAD R79, R19, 0x40, R13 ;  /* 0x00000040134fb824 */ /* 0x000fc400078e020d */
[----:B------:R-:W2:Y:S01]  /*1c70*/  @P6 LDG.E.CONSTANT R33, desc[UR6][R68.64+0x14800] ;  /* 0x0148000644216981 */ /* 0x000ea2000c1e9900 */
[----:B------:R-:W-:-:S03]  /*1c80*/  @!P4 IMAD.WIDE.U32 R76, R77, 0x4, R70 ;  /* 0x000000044d4cc825 */ /* 0x000fc600078e0046 */
[----:B------:R-:W2:Y:S01]  /*1c90*/  @P6 LDG.E.CONSTANT R34, desc[UR6][R68.64+0x14804] ;  /* 0x0148040644226981 */ /* 0x000ea2000c1e9900 */
[----:B------:R-:W-:-:S03]  /*1ca0*/  IMAD.X R109, RZ, RZ, RZ, P5 ;  /* 0x000000ffff6d7224 */ /* 0x000fc600028e06ff */
[----:B------:R1:W2:Y:S01]  /*1cb0*/  @P6 LDG.E.CONSTANT R35, desc[UR6][R68.64+0x14808] ;  /* 0x0148080644236981 */ /* 0x0002a2000c1e9900 */
[--C-:B------:R-:W-:Y:S01]  /*1cc0*/  @!P2 IMAD.WIDE.U32 R74, R75, 0x4, R70.reuse ;  /* 0x000000044b4aa825 */ /* 0x100fe200078e0046 */
[----:B------:R-:W-:Y:S02]  /*1cd0*/  LEA R122, P5, R78, UR8, 0x2 ;  /* 0x000000084e7a7c11 */ /* 0x000fe4000f8a10ff */
[----:B------:R5:W2:Y:S01]  /*1ce0*/  @!P4 LDG.E.CONSTANT R130, desc[UR6][R76.64] ;  /* 0x000000064c82c981 */ /* 0x000aa2000c1e9900 */
[----:B0-----:R-:W-:-:S04]  /*1cf0*/  @!P3 IMAD.WIDE.U32 R72, R79, 0x4, R70 ;  /* 0x000000044f48b825 */ /* 0x001fc800078e0046 */
[----:B-1----:R-:W-:Y:S01]  /*1d00*/  @!P1 IMAD R69, R19, 0x40, R15 ;  /* 0x0000004013459824 */ /* 0x002fe200078e020f */
[----:B------:R-:W-:Y:S01]  /*1d10*/  LEA.HI.X R123, R78, UR9, R109, 0x2, P5 ;  /* 0x000000094e7b7c11 */ /* 0x000fe2000a8f146d */
[----:B------:R0:W2:Y:S02]  /*1d20*/  @!P2 LDG.E.CONSTANT R131, desc[UR6][R74.64] ;  /* 0x000000064a83a981 */ /* 0x0000a4000c1e9900 */
[----:B------:R-:W-:Y:S01]  /*1d30*/  @!P1 IMAD.WIDE.U32 R68, R69, 0x4, R70 ;  /* 0x0000000445449825 */ /* 0x000fe200078e0046 */
[-C--:B------:R-:W-:Y:S01]  /*1d40*/  IADD3 R78, PT, PT, R153, R143.reuse, RZ ;  /* 0x0000008f994e7210 */ /* 0x080fe20007ffe0ff */
[----:B------:R1:W2:Y:S02]  /*1d50*/  @!P3 LDG.E.CONSTANT R132, desc[UR6][R72.64] ;  /* 0x000000064884b981 */ /* 0x0002a4000c1e9900 */
[----:B------:R-:W-:Y:S02]  /*1d60*/  IMAD R79, R19, 0x40, R142 ;  /* 0x00000040134f7824 */ /* 0x000fe400078e028e */
[----:B-----5:R-:W-:Y:S01]  /*1d70*/  @!P0 IMAD.IADD R76, R155, 0x1, R143 ;  /* 0x000000019b4c8824 */ /* 0x020fe200078e028f */
[----:B------:R5:W2:Y:S01]  /*1d80*/  @!P1 LDG.E.CONSTANT R133, desc[UR6][R68.64] ;  /* 0x0000000644859981 */ /* 0x000aa2000c1e9900 */
[----:B0-----:R-:W-:Y:S01]  /*1d90*/  @!P0 IADD3 R74, PT, PT, R151, R143, RZ ;  /* 0x0000008f974a8210 */ /* 0x001fe20007ffe0ff */
[----:B------:R-:W-:Y:S01]  /*1da0*/  IMAD.IADD R111, R150, 0x1, R79 ;  /* 0x00000001966f7824 */ /* 0x000fe200078e024f */
[----:B------:R-:W-:-:S02]  /*1db0*/  CS2R R134, SRZ ;  /* 0x0000000000867805 */ /* 0x000fc4000001ff00 */
[----:B------:R-:W-:Y:S01]  /*1dc0*/  CS2R R136, SRZ ;  /* 0x0000000000887805 */ /* 0x000fe2000001ff00 */
[--C-:B-1----:R-:W-:Y:S01]  /*1dd0*/  IMAD.IADD R73, R154, 0x1, R79.reuse ;  /* 0x000000019a497824 */ /* 0x102fe200078e024f */
[----:B------:R-:W-:Y:S01]  /*1de0*/  IADD3 R165, PT, PT, R140, R107, RZ ;  /* 0x0000006b8ca57210 */ /* 0x000fe20007ffe0ff */
[C---:B------:R-:W-:Y:S01]  /*1df0*/  IMAD R109, R19.reuse, 0x40, R78 ;  /* 0x00000040136d7824 */ /* 0x040fe200078e024e */
[----:B---3--:R0:W-:Y:S01]  /*1e00*/  STS [R159+0x2a0c], R81 ;  /* 0x002a0c519f007388 */ /* 0x0081e20000000800 */
[----:B-----5:R-:W-:Y:S01]  /*1e10*/  IMAD.IADD R69, R152, 0x1, R79 ;  /* 0x0000000198457824 */ /* 0x020fe200078e024f */
[C---:B------:R-:W-:Y:S01]  /*1e20*/  @!P0 LEA R79, R19.reuse, R76, 0x6 ;  /* 0x0000004c134f8211 */ /* 0x040fe200078e30ff */
[----:B------:R-:W-:Y:S01]  /*1e30*/  @!P0 IMAD R77, R19, 0x40, R74 ;  /* 0x00000040134d8824 */ /* 0x000fe200078e024a */
[----:B------:R-:W-:Y:S01]  /*1e40*/  STS [R159+0x1180], R101 ;  /* 0x001180659f007388 */ /* 0x000fe20000000800 */
[----:B------:R-:W-:-:S03]  /*1e50*/  IMAD.WIDE.U32 R74, R109, 0x4, R70 ;  /* 0x000000046d4a7825 */ /* 0x000fc600078e0046 */
[----:B------:R-:W-:Y:S01]  /*1e60*/  STS [R159+0x1184], R99 ;  /* 0x001184639f007388 */ /* 0x000fe20000000800 */
[----:B------:R-:W-:-:S03]  /*1e70*/  @!P0 IMAD.WIDE.U32 R78, R79, 0x4, R70 ;  /* 0x000000044f4e8825 */ /* 0x000fc600078e0046 */
[----:B------:R-:W3:Y:S01]  /*1e80*/  @!P0 LDG.E.CONSTANT R136, desc[UR6][R74.64+0x11000] ;  /* 0x011000064a888981 */ /* 0x000ee2000c1e9900 */
[----:B------:R-:W-:-:S03]  /*1e90*/  @!P0 IMAD.WIDE.U32 R76, R77, 0x4, R70 ;  /* 0x000000044d4c8825 */ /* 0x000fc600078e0046 */
[----:B------:R1:W5:Y:S04]  /*1ea0*/  @!P0 LDG.E.CONSTANT R137, desc[UR6][R74.64+0x11008] ;  /* 0x011008064a898981 */ /* 0x000368000c1e9900 */
[----:B------:R0:W3:Y:S04]  /*1eb0*/  @!P0 LDG.E.CONSTANT R134, desc[UR6][R78.64+0x11000] ;  /* 0x011000064e868981 */ /* 0x0000e8000c1e9900 */
[----:B------:R2:W5:Y:S01]  /*1ec0*/  @!P0 LDG.E.CONSTANT R135, desc[UR6][R76.64+0x11000] ;  /* 0x011000064c878981 */ /* 0x000562000c1e9900 */
[----:B------:R-:W-:-:S03]  /*1ed0*/  IMAD.WIDE.U32 R164, R165, 0x4, R162 ;  /* 0x00000004a5a47825 */ /* 0x000fc600078e00a2 */
[----:B----4-:R-:W-:Y:S01]  /*1ee0*/  STS [R159+0x118c], R97 ;  /* 0x00118c619f007388 */ /* 0x010fe20000000800 */
[--C-:B-1----:R-:W-:Y:S01]  /*1ef0*/  IMAD.IADD R75, R138, 0x1, R107.reuse ;  /* 0x000000018a4b7824 */ /* 0x102fe200078e026b */
[----:B0-----:R-:W-:Y:S01]  /*1f00*/  IADD3 R79, PT, PT, R4, R107, RZ ;  /* 0x0000006b044f7210 */ /* 0x001fe20007ffe0ff */
[--C-:B------:R-:W-:Y:S01]  /*1f10*/  IMAD.IADD R81, R3, 0x1, R107.reuse ;  /* 0x0000000103517824 */ /* 0x100fe200078e026b */
[----:B------:R-:W-:Y:S01]  /*1f20*/  STS [R159+0x1880], R88 ;  /* 0x001880589f007388 */ /* 0x000fe20000000800 */
[----:B--2---:R-:W-:Y:S02]  /*1f30*/  IMAD.IADD R77, R5, 0x1, R107 ;  /* 0x00000001054d7824 */ /* 0x004fe400078e026b */
[--C-:B------:R-:W-:Y:S01]  /*1f40*/  IMAD.WIDE.U32 R72, R73, 0x4, R70.reuse ;  /* 0x0000000449487825 */ /* 0x100fe200078e0046 */
[----:B------:R-:W-:Y:S03]  /*1f50*/  STS [R159+0x1884], R98 ;  /* 0x001884629f007388 */ /* 0x000fe60000000800 */
[--C-:B------:R-:W-:Y:S01]  /*1f60*/  IMAD.WIDE.U32 R68, R69, 0x4, R70.reuse ;  /* 0x0000000445447825 */ /* 0x100fe200078e0046 */
[----:B------:R-:W-:Y:S03]  /*1f70*/  STS [R159+0x188c], R103 ;  /* 0x00188c679f007388 */ /* 0x000fe60000000800 */
[----:B------:R-:W-:Y:S01]  /*1f80*/  IMAD.WIDE.U32 R70, R111, 0x4, R70 ;  /* 0x000000046f467825 */ /* 0x000fe200078e0046 */
[----:B------:R-:W-:Y:S04]  /*1f90*/  STS [R159+0x2300], R102 ;  /* 0x002300669f007388 */ /* 0x000fe80000000800 */
        /* <DEDUP_REMOVED lines=8> */
[----:B------:R0:W-:Y:S04]  /*2020*/  STS.128 [R159+0x1c00], R56 ;  /* 0x001c00389f007388 */ /* 0x0001e80000000c00 */
[----:B------:R-:W-:Y:S04]  /*2030*/  STS [R159+0x704], R104 ;  /* 0x000704689f007388 */ /* 0x000fe80000000800 */
[----:B------:R-:W-:Y:S04]  /*2040*/  STS [R159+0x70c], R94 ;  /* 0x00070c5e9f007388 */ /* 0x000fe80000000800 */
[----:B------:R-:W-:Y:S01]  /*2050*/  STS [R159+0x2d88], R83 ;  /* 0x002d88539f007388 */ /* 0x000fe20000000800 */
[----:B0-----:R-:W-:Y:S01]  /*2060*/  IADD3 R58, P0, PT, R122, 0x1000000, RZ ;  /* 0x010000007a3a7810 */ /* 0x001fe20007f1e0ff */
[----:B------:R-:W-:-:S02]  /*2070*/  IMAD.WIDE.U32 R56, R81, 0x4, R162 ;  /* 0x0000000451387825 */ /* 0x000fc400078e00a2 */
[----:B------:R-:W-:Y:S02]  /*2080*/  STS [R159+0x2d84], R84 ;  /* 0x002d84549f007388 */ /* 0x000fe40000000800 */
[----:B------:R-:W-:Y:S01]  /*2090*/  IMAD.X R59, RZ, RZ, R123, P0 ;  /* 0x000000ffff3b7224 */ /* 0x000fe200000e067b */
[----:B------:R-:W-:Y:S01]  /*20a0*/  ISETP.GT.U32.AND P0, PT, R6, 0x7, PT ;  /* 0x000000070600780c */ /* 0x000fe20003f04070 */
[----:B------:R-:W-:Y:S04]  /*20b0*/  STS [R159+0x2d8c], R85 ;  /* 0x002d8c559f007388 */ /* 0x000fe80000000800 */
[----:B------:R0:W-:Y:S04]  /*20c0*/  STS.128 [R159+0x3100], R52 ;  /* 0x003100349f007388 */ /* 0x0001e80000000c00 */
[----:B------:R-:W-:Y:S04]  /*20d0*/  STS [R159+0x3488], R86 ;  /* 0x003488569f007388 */ /* 0x000fe80000000800 */
[----:B------:R-:W-:Y:S01]  /*20e0*/  @!P0 IADD3 R126, P5, PT, R164, 0x1000000, RZ ;  /* 0x01000000a47e8810 */ /* 0x000fe20007fbe0ff */
[----:B------:R-:W2:Y:S04]  /*20f0*/  LDG.E.CONSTANT R74, desc[UR6][R122.64+0x20d000] ;  /* 0x20d000067a4a7981 */ /* 0x000ea8000c1e9900 */
[----:B------:R-:W4:Y:S01]  /*2100*/  LDG.E.CONSTANT R76, desc[UR6][R122.64+0x214000] ;  /* 0x214000067a4c7981 */ /* 0x000f22000c1e9900 */
[----:B0-----:R-:W-:-:S03]  /*2110*/  IMAD.WIDE.U32 R52, R77, 0x4, R162 ;  /* 0x000000044d347825 */ /* 0x001fc600078e00a2 */
[----:B------:R-:W4:Y:S01]  /*2120*/  LDG.E.CONSTANT R78, desc[UR6][R122.64+0x302000] ;  /* 0x302000067a4e7981 */ /* 0x000f22000c1e9900 */
[----:B------:R-:W-:-:S03]  /*2130*/  IMAD.WIDE.U32 R54, R79, 0x4, R162 ;  /* 0x000000044f367825 */ /* 0x000fc600078e00a2 */
[----:B------:R-:W4:Y:S04]  /*2140*/  LDG.E.CONSTANT R77, desc[UR6][R122.64+0x214004] ;  /* 0x214004067a4d7981 */ /* 0x000f28000c1e9900 */
[----:B------:R0:W-:Y:S04]  /*2150*/  STS.128 [R159+0x3800], R48 ;  /* 0x003800309f007388 */ /* 0x0001e80000000c00 */
[----:B------:R1:W-:Y:S01]  /*2160*/  STS.128 [R159+0x1500], R60 ;  /* 0x0015003c9f007388 */ /* 0x0003e20000000c00 */
[----:B------:R-:W-:-:S03]  /*2170*/  @!P0 IMAD.X R127, RZ, RZ, R165, P5 ;  /* 0x000000ffff7f8224 */ /* 0x000fc600028e06a5 */
[----:B------:R-:W-:Y:S04]  /*2180*/  STS [R159+0xe00], R100 ;  /* 0x000e00649f007388 */ /* 0x000fe80000000800 */
[----:B------:R-:W-:Y:S01]  /*2190*/  STS [R159+0xe04], R92 ;  /* 0x000e045c9f007388 */ /* 0x000fe20000000800 */
[----:B0-----:R-:W-:-:S03]  /*21a0*/  IMAD.WIDE.U32 R50, R75, 0x4, R162 ;  /* 0x000000044b327825 */ /* 0x001fc600078e00a2 */
[----:B------:R-:W4:Y:S01]  /*21b0*/  LDG.E.CONSTANT R79, desc[UR6][R122.64+0x302004] ;  /* 0x302004067a4f7981 */ /* 0x000f22000c1e9900 */
[----:B-1----:R-:W-:-:S03]  /*21c0*/  IMAD.IADD R61, R2, 0x1, R107 ;  /* 0x00000001023d7824 */ /* 0x002fc600078e026b */
[----:B------:R-:W4:Y:S01]  /*21d0*/  LDG.E.CONSTANT R48, desc[UR6][R50.64] ;  /* 0x0000000632307981 */ /* 0x000f22000c1e9900 */
[--C-:B------:R-:W-:Y:S02]  /*21e0*/  IMAD.IADD R63, R0, 0x1, R107.reuse ;  /* 0x00000001003f7824 */ /* 0x100fe400078e026b */
[----:B------:R-:W-:Y:S01]  /*21f0*/  IMAD.IADD R107, R7, 0x1, R107 ;  /* 0x00000001076b7824 */ /* 0x000fe200078e026b */
[----:B------:R-:W4:Y:S04]  /*2200*/  LDG.E.CONSTANT R49, desc[UR6][R50.64+0x4] ;  /* 0x0000040632317981 */ /* 0x000f28000c1e9900 */
[----:B------:R-:W-:Y:S04]  /*2210*/  STS [R159+0xe08], R91 ;  /* 0x000e085b9f007388 */ /* 0x000fe80000000800 */
[----:B------:R-:W-:Y:S04]  /*2220*/  STS [R159+0xe0c], R90 ;  /* 0x000e0c5a9f007388 */ /* 0x000fe80000000800 */
[----:B------:R-:W4:Y:S04]  /*2230*/  LDG.E.CONSTANT R50, desc[UR6][R52.64] ;  /* 0x0000000634327981 */ /* 0x000f28000c1e9900 */
[----:B------:R-:W4:Y:S04]  /*2240*/  LDG.E.CONSTANT R51, desc[UR6][R52.64+0x4] ;  /* 0x0000040634337981 */ /* 0x000f28000c1e9900 */
[----:B------:R0:W-:Y:S04]  /*2250*/  STS.128 [R159+0xa80], R44 ;  /* 0x000a802c9f007388 */ /* 0x0001e80000000c00 */
[----:B------:R-:W2:Y:S04]  /*2260*/  LDG.E.CONSTANT R60, desc[UR6][R122.64+0x103000] ;  /* 0x103000067a3c7981 */ /* 0x000ea8000c1e9900 */
[----:B------:R-:W4:Y:S04]  /*2270*/  LDG.E.CONSTANT R52, desc[UR6][R54.64] ;  /* 0x0000000636347981 */ /* 0x000f28000c1e9900 */
[----:B------:R1:W-:Y:S04]  /*2280*/  STS.128 [R159+0x1f80], R40 ;  /* 0x001f80289f007388 */ /* 0x0003e80000000c00 */
[----:B------:R-:W4:Y:S04]  /*2290*/  LDG.E.CONSTANT R53, desc[UR6][R54.64+0x4] ;  /* 0x0000040636357981 */ /* 0x000f28000c1e9900 */
[----:B0-----:R-:W4:Y:S04]  /*22a0*/  LDG.E.CONSTANT R44, desc[UR6][R58.64+-0x7ef000] ;  /* 0x811000063a2c7981 */ /* 0x001f28000c1e9900 */
[----:B------:R-:W4:Y:S01]  /*22b0*/  LDG.E.CONSTANT R45, desc[UR6][R58.64+-0x7eeffc] ;  /* 0x811004063a2d7981 */ /* 0x000f22000c1e9900 */
[----:B-1----:R-:W-:-:S03]  /*22c0*/  IMAD.WIDE.U32 R42, R61, 0x4, R162 ;  /* 0x000000043d2a7825 */ /* 0x002fc600078e00a2 */
[----:B------:R-:W4:Y:S01]  /*22d0*/  LDG.E.CONSTANT R46, desc[UR6][R58.64+-0x7e8000] ;  /* 0x818000063a2e7981 */ /* 0x000f22000c1e9900 */
[----:B------:R-:W-:-:S03]  /*22e0*/  IMAD.WIDE.U32 R40, R63, 0x4, R162 ;  /* 0x000000043f287825 */ /* 0x000fc600078e00a2 */
[----:B------:R-:W4:Y:S01]  /*22f0*/  LDG.E.CONSTANT R47, desc[UR6][R58.64+-0x7e7ffc] ;  /* 0x818004063a2f7981 */ /* 0x000f22000c1e9900 */
[----:B------:R-:W-:-:S03]  /*2300*/  IMAD.WIDE.U32 R162, R107, 0x4, R162 ;  /* 0x000000046ba27825 */ /* 0x000fc600078e00a2 */
[----:B------:R-:W4:Y:S04]  /*2310*/  LDG.E.CONSTANT R54, desc[UR6][R56.64] ;  /* 0x0000000638367981 */ /* 0x000f28000c1e9900 */
[----:B------:R-:W4:Y:S04]  /*2320*/  LDG.E.CONSTANT R55, desc[UR6][R56.64+0x4] ;  /* 0x0000040638377981 */ /* 0x000f28000c1e9900 */
[----:B------:R0:W-:Y:S04]  /*2330*/  STS.128 [R159+0x2680], R36 ;  /* 0x002680249f007388 */ /* 0x0001e80000000c00 */
[----:B------:R1:W-:Y:S04]  /*2340*/  STS [R159+0x3484], R87 ;  /* 0x003484579f007388 */ /* 0x0003e80000000800 */
[----:B------:R-:W4:Y:S04]  /*2350*/  LDG.E.CONSTANT R56, desc[UR6][R42.64] ;  /* 0x000000062a387981 */ /* 0x000f28000c1e9900 */
[----:B------:R-:W4:Y:S04]  /*2360*/  LDG.E.CONSTANT R57, desc[UR6][R42.64+0x4] ;  /* 0x000004062a397981 */ /* 0x000f28000c1e9900 */
[----:B0-----:R-:W4:Y:S04]  /*2370*/  LDG.E.CONSTANT R36, desc[UR6][R58.64+-0x7fd000] ;  /* 0x803000063a247981 */ /* 0x001f28000c1e9900 */
[----:B------:R-:W4:Y:S04]  /*2380*/  LDG.E.CONSTANT R37, desc[UR6][R58.64+-0x7fcffc] ;  /* 0x803004063a257981 */ /* 0x000f28000c1e9900 */
[----:B------:R-:W4:Y:S04]  /*2390*/  LDG.E.CONSTANT R38, desc[UR6][R58.64+-0x7f6000] ;  /* 0x80a000063a267981 */ /* 0x000f28000c1e9900 */
[----:B------:R-:W4:Y:S04]  /*23a0*/  LDG.E.CONSTANT R39, desc[UR6][R58.64+-0x7f5ffc] ;  /* 0x80a004063a277981 */ /* 0x000f28000c1e9900 */
[----:B------:R-:W2:Y:S04]  /*23b0*/  LDG.E.CONSTANT R42, desc[UR6][R70.64] ;  /* 0x00000006462a7981 */ /* 0x000ea8000c1e9900 */
[----:B------:R-:W2:Y:S04]  /*23c0*/  LDG.E.CONSTANT R43, desc[UR6][R68.64+0x8] ;  /* 0x00000806442b7981 */ /* 0x000ea8000c1e9900 */
[----:B------:R-:W4:Y:S04]  /*23d0*/  LDG.E.CONSTANT R58, desc[UR6][R40.64] ;  /* 0x00000006283a7981 */ /* 0x000f28000c1e9900 */
        /* <DEDUP_REMOVED lines=20> */
[----:B-1----:R-:W4:Y:S04]  /*2520*/  LDG.E.CONSTANT R87, desc[UR6][R122.64+0x405004] ;  /* 0x405004067a577981 */ /* 0x002f28000c1e9900 */
        /* <DEDUP_REMOVED lines=26> */
[----:B------:R-:W4:Y:S04]  /*26d0*/  @!P0 LDG.E.CONSTANT R124, desc[UR6][R126.64+-0x7e1000] ;  /* 0x81f000067e7c8981 */ /* 0x000f28000c1e9900 */
[----:B------:R-:W4:Y:S04]  /*26e0*/  @!P0 LDG.E.CONSTANT R125, desc[UR6][R126.64+-0x7e0ffc] ;  /* 0x81f004067e7d8981 */ /* 0x000f28000c1e9900 */
        /* <DEDUP_REMOVED lines=12> */
[----:B------:R-:W-:Y:S04]  /*27b0*/  STS [R159+0x348c], R65 ;  /* 0x00348c419f007388 */ /* 0x000fe80000000800 */
[----:B---3--:R-:W-:Y:S04]  /*27c0*/  STS [R159+0x3b80], R134 ;  /* 0x003b80869f007388 */ /* 0x008fe80000000800 */
[----:B-----5:R-:W-:Y:S04]  /*27d0*/  STS [R159+0x3b88], R135 ;  /* 0x003b88879f007388 */ /* 0x020fe80000000800 */
[----:B------:R-:W-:Y:S04]  /*27e0*/  STS [R159+0x3b84], R136 ;  /* 0x003b84889f007388 */ /* 0x000fe80000000800 */
[----:B------:R-:W-:Y:S04]  /*27f0*/  STS [R159+0x3b8c], R137 ;  /* 0x003b8c899f007388 */ /* 0x000fe80000000800 */
[----:B------:R0:W-:Y:S04]  /*2800*/  STS [R159+0x3f00], R33 ;  /* 0x003f00219f007388 */ /* 0x0001e80000000800 */
        /* <DEDUP_REMOVED lines=11> */
[----:B------:R1:W-:Y:S04]  /*28c0*/  STS.128 [R159], RZ ;  /* 0x000000ff9f007388 */ /* 0x0003e80000000c00 */
[----:B--2---:R1:W-:Y:S04]  /*28d0*/  STS.128 [R159+0x4280], R40 ;  /* 0x004280289f007388 */ /* 0x0043e80000000c00 */
[----:B------:R1:W-:Y:S04]  /*28e0*/  STS.128 [R159+0x380], RZ ;  /* 0x000380ff9f007388 */ /* 0x0003e80000000c00 */
[----:B------:R1:W-:Y:S04]  /*28f0*/  STS.128 [R159+0x4980], RZ ;  /* 0x004980ff9f007388 */ /* 0x0003e80000000c00 */
[----:B------:R1:W-:Y:S04]  /*2900*/  STS.128 [R159+0x4d00], RZ ;  /* 0x004d00ff9f007388 */ /* 0x0003e80000000c00 */
[----:B------:R1:W-:Y:S04]  /*2910*/  @!P0 STS.128 [R159+0x5080], RZ ;  /* 0x005080ff9f008388 */ /* 0x0003e80000000c00 */
[----:B----4-:R1:W-:Y:S04]  /*2920*/  STS.64 [R139+0x8c0], R60 ;  /* 0x0008c03c8b007388 */ /* 0x0103e80000000a00 */
[----:B------:R1:W-:Y:S04]  /*2930*/  STS.64 [R139+0xa80], R62 ;  /* 0x000a803e8b007388 */ /* 0x0003e80000000a00 */
        /* <DEDUP_REMOVED lines=33> */
[----:B------:R1:W-:Y:S04]  /*2b50*/  @!P0 STS.64 [R139+0x47c0], R124 ;  /* 0x0047c07c8b008388 */ /* 0x0003e80000000a00 */
[----:B------:R1:W-:Y:S04]  /*2b60*/  STS.64 [R139], R114 ;  /* 0x000000728b007388 */ /* 0x0003e80000000a00 */
[----:B------:R1:W-:Y:S04]  /*2b70*/  STS.64 [R139+0x1c0], R116 ;  /* 0x0001c0748b007388 */ /* 0x0003e80000000a00 */
[----:B------:R1:W-:Y:S04]  /*2b80*/  STS.64 [R139+0x380], R118 ;  /* 0x000380768b007388 */ /* 0x0003e80000000a00 */
[----:B------:R1:W-:Y:S04]  /*2b90*/  STS.64 [R139+0x540], R120 ;  /* 0x000540788b007388 */ /* 0x0003e80000000a00 */
[----:B------:R1:W-:Y:S04]  /*2ba0*/  STS.64 [R139+0x3800], R122 ;  /* 0x0038007a8b007388 */ /* 0x0003e80000000a00 */
[----:B------:R1:W-:Y:S01]  /*2bb0*/  STS.64 [R139+0x3f00], R126 ;  /* 0x003f007e8b007388 */ /* 0x0003e20000000a00 */
[----:B0-----:R-:W-:Y:S01]  /*2bc0*/  HFMA2 R33, -RZ, RZ, 0, 0 ;  /* 0x00000000ff217431 */ /* 0x001fe200000001ff */
[----:B------:R-:W-:Y:S06]  /*2bd0*/  BAR.SYNC.DEFER_BLOCKING 0x0 ;  /* 0x0000000000007b1d */ /* 0x000fec0000010000 */
.L_x_1:
[C---:B-1----:R-:W-:Y:S01]  /*2be0*/  IMAD R57, R33.reuse, 0x100, R27 ;  /* 0x0000010021397824 */ /* 0x042fe200078e021b */
[----:B------:R-:W-:Y:S01]  /*2bf0*/  UMOV UR5, 0x2404 ;  /* 0x0000240400057882 */ /* 0x000fe20000000000 */
[C---:B------:R-:W-:Y:S02]  /*2c00*/  IMAD R34, R33.reuse, 0x800, R28 ;  /* 0x0000080021227824 */ /* 0x040fe400078e021c */
[----:B------:R-:W-:-:S05]  /*2c10*/  VIADD R33, R33, 0x1 ;  /* 0x0000000121217836 */ /* 0x000fca0000000000 */
[----:B------:R-:W-:-:S13]  /*2c20*/  ISETP.NE.AND P0, PT, R33, 0x3, PT ;  /* 0x000000032100780c */ /* 0x000fda0003f05270 */
.L_x_0:
[----:B------:R-:W-:Y:S04]  /*2c30*/  LDS R35, [R57+UR5+-0x2404] ;  /* 0xffdbfc0539237984 */ /* 0x000fe80008000800 */
[----:B------:R-:W0:Y:S04]  /*2c40*/  LDS R36, [R34+-0x1820] ;  /* 0xffe7e00022247984 */ /* 0x000e280000000800 */
[----:B------:R-:W-:Y:S04]  /*2c50*/  LDS R44, [R57+UR5+-0x2400] ;  /* 0xffdc0005392c7984 */ /* 0x000fe80008000800 */
[----:B------:R-:W1:Y:S04]  /*2c60*/  LDS R43, [R34+-0x1800] ;  /* 0xffe80000222b7984 */ /* 0x000e680000000800 */
[----:B------:R-:W2:Y:S04]  /*2c70*/  LDS R37, [R57+UR5+-0x1b04] ;  /* 0xffe4fc0539257984 */ /* 0x000ea80008000800 */
[----:B------:R-:W3:Y:S04]  /*2c80*/  LDS R52, [R34+-0x20] ;  /* 0xffffe00022347984 */ /* 0x000ee80000000800 */
[----:B------:R-:W4:Y:S04]  /*2c90*/  LDS R38, [R57+UR5+-0x1204] ;  /* 0xffedfc0539267984 */ /* 0x000f280008000800 */
[----:B------:R-:W5:Y:S04]  /*2ca0*/  LDS R39, [R57+UR5+-0x904] ;  /* 0xfff6fc0539277984 */ /* 0x000f680008000800 */
[----:B------:R-:W5:Y:S04]  /*2cb0*/  LDS R46, [R57+UR5+-0x1200] ;  /* 0xffee0005392e7984 */ /* 0x000f680008000800 */
[----:B------:R-:W5:Y:S04]  /*2cc0*/  LDS R40, [R57+UR5+-0x4] ;  /* 0xfffffc0539287984 */ /* 0x000f680008000800 */
[----:B------:R-:W5:Y:S04]  /*2cd0*/  LDS R45, [R57+UR5+-0x1b00] ;  /* 0xffe50005392d7984 */ /* 0x000f680008000800 */
[----:B------:R-:W5:Y:S01]  /*2ce0*/  LDS R41, [R57+UR5+0x8fc] ;  /* 0x0008fc0539297984 */ /* 0x000f620008000800 */
[----:B0-----:R-:W-:-:S03]  /*2cf0*/  FFMA R35, R35, R36, R18 ;  /* 0x0000002423237223 */ /* 0x001fc60000000012 */
[----:B------:R-:W0:Y:S04]  /*2d00*/  LDS R42, [R57+UR5+0x11fc] ;  /* 0x0011fc05392a7984 */ /* 0x000e280008000800 */
[----:B------:R-:W0:Y:S01]  /*2d10*/  LDS R47, [R57+UR5+-0x900] ;  /* 0xfff70005392f7984 */ /* 0x000e220008000800 */
[----:B-1----:R-:W-:-:S03]  /*2d20*/  FFMA R44, R44, R43, R35 ;  /* 0x0000002b2c2c7223 */ /* 0x002fc60000000023 */
[----:B------:R-:W1:Y:S01]  /*2d30*/  LDS R48, [R57+UR5] ;  /* 0x0000000539307984 */ /* 0x000e620008000800 */
[----:B--2---:R-:W-:-:S03]  /*2d40*/  FFMA R20, R36, R37, R20 ;  /* 0x0000002524147223 */ /* 0x004fc60000000014 */
[----:B------:R-:W2:Y:S01]  /*2d50*/  LDS R49, [R57+UR5+0x900] ;  /* 0x0009000539317984 */ /* 0x000ea20008000800 */
[----:B---3--:R-:W-:-:S03]  /*2d60*/  FFMA R44, R37, R52, R44 ;  /* 0x00000034252c7223 */ /* 0x008fc6000000002c */
[----:B------:R-:W3:Y:S01]  /*2d70*/  LDS R50, [R57+UR5+0x1200] ;  /* 0x0012000539327984 */ /* 0x000ee20008000800 */
[----:B----4-:R-:W-:-:S03]  /*2d80*/  FFMA R21, R36, R38, R21 ;  /* 0x0000002624157223 */ /* 0x010fc60000000015 */
[----:B------:R-:W4:Y:S01]  /*2d90*/  LDS R54, [R34] ;  /* 0x0000000022367984 */ /* 0x000f220000000800 */
[----:B-----5:R-:W-:-:S03]  /*2da0*/  FFMA R22, R36, R39, R22 ;  /* 0x0000002724167223 */ /* 0x020fc60000000016 */
[----:B------:R-:W5:Y:S01]  /*2db0*/  LDS R51, [R57+UR5+0x1afc] ;  /* 0x001afc0539337984 */ /* 0x000f620008000800 */
[----:B------:R-:W-:-:S03]  /*2dc0*/  FFMA R18, R43, R46, R21 ;  /* 0x0000002e2b127223 */ /* 0x000fc60000000015 */
[----:B------:R-:W5:Y:S01]  /*2dd0*/  LDS R53, [R57+UR5+0x1b00] ;  /* 0x001b000539357984 */ /* 0x000f620008000800 */
[----:B------:R-:W-:-:S03]  /*2de0*/  FFMA R23, R36, R40, R23 ;  /* 0x0000002824177223 */ /* 0x000fc60000000017 */
[----:B------:R-:W5:Y:S01]  /*2df0*/  LDS R56, [R34+0x17e0] ;  /* 0x0017e00022387984 */ /* 0x000f620000000800 */
[----:B------:R-:W-:Y:S01]  /*2e00*/  FFMA R35, R43, R45, R20 ;  /* 0x0000002d2b237223 */ /* 0x000fe20000000014 */
[-C--:B------:R-:W-:Y:S02]  /*2e10*/  FFMA R20, R39, R52.reuse, R18 ;  /* 0x0000003427147223 */ /* 0x080fe40000000012 */
[----:B------:R-:W5:Y:S01]  /*2e20*/  LDS R55, [R57+UR5+0x23fc] ;  /* 0x0023fc0539377984 */ /* 0x000f620008000800 */
[----:B------:R-:W-:Y:S01]  /*2e30*/  FFMA R24, R36, R41, R24 ;  /* 0x0000002924187223 */ /* 0x000fe20000000018 */
[----:B------:R-:W-:Y:S02]  /*2e40*/  FFMA R35, R38, R52, R35 ;  /* 0x0000003426237223 */ /* 0x000fe40000000023 */
[----:B------:R1:W5:Y:S01]  /*2e50*/  LDS R58, [R34+0x1800] ;  /* 0x00180000223a7984 */ /* 0x0003620000000800 */
[----:B0-----:R-:W-:-:S03]  /*2e60*/  FFMA R25, R36, R42, R25 ;  /* 0x0000002a24197223 */ /* 0x001fc60000000019 */
[----:B------:R-:W0:Y:S01]  /*2e70*/  LDS R37, [R57+UR5+0x2400] ;  /* 0x0024000539257984 */ /* 0x000e220008000800 */
[C---:B------:R-:W-:Y:S01]  /*2e80*/  FFMA R21, R43.reuse, R47, R22 ;  /* 0x0000002f2b157223 */ /* 0x040fe20000000016 */
[----:B------:R-:W-:Y:S01]  /*2e90*/  UIADD3 UR5, UPT, UPT, UR5, 0x8, URZ ;  /* 0x0000000805057890 */ /* 0x000fe2000fffe0ff */
[C---:B-1----:R-:W-:Y:S02]  /*2ea0*/  FFMA R18, R43.reuse, R48, R23 ;  /* 0x000000302b127223 */ /* 0x042fe40000000017 */
[-C--:B------:R-:W-:Y:S01]  /*2eb0*/  FFMA R21, R40, R52.reuse, R21 ;  /* 0x0000003428157223 */ /* 0x080fe20000000015 */
[----:B------:R-:W-:Y:S01]  /*2ec0*/  UISETP.NE.AND UP0, UPT, UR5, 0x2504, UPT ;  /* 0x000025040500788c */ /* 0x000fe2000bf05270 */
[----:B------:R-:W-:Y:S01]  /*2ed0*/  IADD3 R34, PT, PT, R34, 0x40, RZ ;  /* 0x0000004022227810 */ /* 0x000fe20007ffe0ff */
[----:B--2---:R-:W-:Y:S01]  /*2ee0*/  FFMA R23, R43, R49, R24 ;  /* 0x000000312b177223 */ /* 0x004fe20000000018 */
[----:B------:R-:W-:Y:S01]  /*2ef0*/  FFMA R18, R41, R52, R18 ;  /* 0x0000003429127223 */ /* 0x000fe20000000012 */
[----:B---3--:R-:W-:-:S02]  /*2f00*/  FFMA R25, R43, R50, R25 ;  /* 0x000000322b197223 */ /* 0x008fc40000000019 */
[----:B------:R-:W-:Y:S01]  /*2f10*/  FFMA R23, R42, R52, R23 ;  /* 0x000000342a177223 */ /* 0x000fe20000000017 */
[-C--:B----4-:R-:W-:Y:S01]  /*2f20*/  FFMA R45, R45, R54.reuse, R44 ;  /* 0x000000362d2d7223 */ /* 0x090fe2000000002c */
[-C--:B------:R-:W-:Y:S01]  /*2f30*/  FFMA R44, R46, R54.reuse, R35 ;  /* 0x000000362e2c7223 */ /* 0x080fe20000000023 */
[-C--:B------:R-:W-:Y:S01]  /*2f40*/  FFMA R35, R47, R54.reuse, R20 ;  /* 0x000000362f237223 */ /* 0x080fe20000000014 */
[-C--:B------:R-:W-:Y:S01]  /*2f50*/  FFMA R20, R48, R54.reuse, R21 ;  /* 0x0000003630147223 */ /* 0x080fe20000000015 */
[----:B-----5:R-:W-:Y:S01]  /*2f60*/  FFMA R25, R52, R51, R25 ;  /* 0x0000003334197223 */ /* 0x020fe20000000019 */
[-C--:B------:R-:W-:Y:S01]  /*2f70*/  FFMA R21, R49, R54.reuse, R18 ;  /* 0x0000003631157223 */ /* 0x080fe20000000012 */
[----:B------:R-:W-:Y:S02]  /*2f80*/  FFMA R18, R50, R54, R23 ;  /* 0x0000003632127223 */ /* 0x000fe40000000017 */
[----:B------:R-:W-:Y:S01]  /*2f90*/  FFMA R25, R54, R53, R25 ;  /* 0x0000003536197223 */ /* 0x000fe20000000019 */
[-C--:B------:R-:W-:Y:S01]  /*2fa0*/  FFMA R45, R38, R56.reuse, R45 ;  /* 0x00000038262d7223 */ /* 0x080fe2000000002d */
[-C--:B------:R-:W-:Y:S01]  /*2fb0*/  FFMA R44, R39, R56.reuse, R44 ;  /* 0x00000038272c7223 */ /* 0x080fe2000000002c */
[-C--:B------:R-:W-:Y:S01]  /*2fc0*/  FFMA R35, R40, R56.reuse, R35 ;  /* 0x0000003828237223 */ /* 0x080fe20000000023 */
[-C--:B------:R-:W-:Y:S01]  /*2fd0*/  FFMA R22, R41, R56.reuse, R20 ;  /* 0x0000003829167223 */ /* 0x080fe20000000014 */
[-C--:B------:R-:W-:Y:S01]  /*2fe0*/  FFMA R23, R42, R56.reuse, R21 ;  /* 0x000000382a177223 */ /* 0x080fe20000000015 */
[----:B------:R-:W-:Y:S01]  /*2ff0*/  FFMA R24, R51, R56, R18 ;  /* 0x0000003833187223 */ /* 0x000fe20000000012 */
[----:B------:R-:W-:Y:S01]  /*3000*/  FFMA R25, R56, R55, R25 ;  /* 0x0000003738197223 */ /* 0x000fe20000000019 */
[-C--:B------:R-:W-:Y:S01]  /*3010*/  FFMA R18, R46, R58.reuse, R45 ;  /* 0x0000003a2e127223 */ /* 0x080fe2000000002d */
[-C--:B------:R-:W-:Y:S01]  /*3020*/  FFMA R20, R47, R58.reuse, R44 ;  /* 0x0000003a2f147223 */ /* 0x080fe2000000002c */
[-C--:B------:R-:W-:Y:S01]  /*3030*/  FFMA R21, R48, R58.reuse, R35 ;  /* 0x0000003a30157223 */ /* 0x080fe20000000023 */
[-C--:B------:R-:W-:Y:S01]  /*3040*/  FFMA R22, R49, R58.reuse, R22 ;  /* 0x0000003a31167223 */ /* 0x080fe20000000016 */
[-C--:B------:R-:W-:Y:S01]  /*3050*/  FFMA R23, R50, R58.reuse, R23 ;  /* 0x0000003a32177223 */ /* 0x080fe20000000017 */
[----:B------:R-:W-:Y:S01]  /*3060*/  FFMA R24, R53, R58, R24 ;  /* 0x0000003a35187223 */ /* 0x000fe20000000018 */
[----:B0-----:R-:W-:Y:S01]  /*3070*/  FFMA R25, R58, R37, R25 ;  /* 0x000000253a197223 */ /* 0x001fe20000000019 */
[----:B------:R-:W-:Y:S06]  /*3080*/  BRA.U UP0, `(.L_x_0) ;  /* 0xfffffff900e87547 */ /* 0x000fec000b83ffff */
[----:B------:R-:W-:Y:S05]  /*3090*/  @P0 BRA `(.L_x_1) ;  /* 0xfffffff800d00947 */ /* 0x000fea000383ffff */
[----:B------:R-:W-:-:S05]  /*30a0*/  VIADD R19, R19, 0x1 ;  /* 0x0000000113137836 */ /* 0x000fca0000000000 */
[----:B------:R-:W-:-:S13]  /*30b0*/  ISETP.NE.AND P0, PT, R19, 0x8, PT ;  /* 0x000000081300780c */ /* 0x000fda0003f05270 */
[----:B------:R-:W-:Y:S05]  /*30c0*/  @P0 BRA `(.L_x_2) ;  /* 0xffffffd800c40947 */ /* 0x000fea000383ffff */
[----:B------:R-:W0:Y:S01]  /*30d0*/  LDC.64 R2, c[0x0][0x390] ;  /* 0x0000e400ff027b82 */ /* 0x000e220000000a00 */
[----:B------:R-:W-:-:S05]  /*30e0*/  IMAD.SHL.U32 R6, R6, 0x40, RZ ;  /* 0x0000004006067824 */ /* 0x000fca00078e00ff */
[----:B------:R-:W-:-:S04]  /*30f0*/  LOP3.LUT R5, R6, 0xe00, RZ, 0xc0, !PT ;  /* 0x00000e0006057812 */ /* 0x000fc800078ec0ff */
[----:B------:R-:W-:-:S05]  /*3100*/  IADD3 R5, PT, PT, R5, UR4, R26 ;  /* 0x0000000405057c10 */ /* 0x000fca000fffe01a */
[----:B0-----:R-:W-:-:S05]  /*3110*/  IMAD.WIDE.U32 R2, R5, 0x4, R2 ;  /* 0x0000000405027825 */ /* 0x001fca00078e0002 */
[----:B------:R-:W-:Y:S04]  /*3120*/  STG.E desc[UR6][R2.64], R18 ;  /* 0x0000001202007986 */ /* 0x000fe8000c101906 */
[----:B------:R-:W-:Y:S04]  /*3130*/  STG.E desc[UR6][R2.64+0x3800], R20 ;  /* 0x0038001402007986 */ /* 0x000fe8000c101906 */
[----:B------:R-:W-:Y:S04]  /*3140*/  STG.E desc[UR6][R2.64+0x7000], R21 ;  /* 0x0070001502007986 */ /* 0x000fe8000c101906 */
[----:B------:R-:W-:Y:S04]  /*3150*/  STG.E desc[UR6][R2.64+0xa800], R22 ;  /* 0x00a8001602007986 */ /* 0x000fe8000c101906 */
[----:B------:R-:W-:Y:S04]  /*3160*/  STG.E desc[UR6][R2.64+0xe000], R23 ;  /* 0x00e0001702007986 */ /* 0x000fe8000c101906 */
[----:B------:R-:W-:Y:S04]  /*3170*/  STG.E desc[UR6][R2.64+0x11800], R24 ;  /* 0x0118001802007986 */ /* 0x000fe8000c101906 */
[----:B------:R-:W-:Y:S01]  /*3180*/  STG.E desc[UR6][R2.64+0x15000], R25 ;  /* 0x0150001902007986 */ /* 0x000fe2000c101906 */
[----:B------:R-:W-:Y:S05]  /*3190*/  EXIT ;  /* 0x000000000000794d */ /* 0x000fea0003800000 */
.L_x_3:
[----:B------:R-:W-:-:S00]  /*31a0*/  BRA `(.L_x_3) ;  /* 0xfffffffc00fc7947 */ /* 0x000fc0000383ffff */
[----:B------:R-:W-:-:S00]  /*31b0*/  NOP ;  /* 0x0000000000007918 */ /* 0x000fc00000000000 */
        /* <DEDUP_REMOVED lines=12> */
.L_x_4:


//--------------------- .nv.shared.main_kernel0   --------------------------
	.section	.nv.shared.main_kernel0,"aw",@nobits
	.sectionflags	@""
	.align	4
.nv.shared.main_kernel0:
	.zero		40192


//--------------------- .nv.shared.reserved.0     --------------------------
	.section	.nv.shared.reserved.0,"aw",@nobits
	.weak		__nv_reservedSMEM_offset_0_alias
	.size		__nv_reservedSMEM_offset_0_alias, 0, 64
	.other		__nv_reservedSMEM_offset_0_alias,@"STO_CUDA_RESERVED_SHARED STV_DEFAULT"
__nv_reservedSMEM_offset_0_alias:
	.zero		0
	.zero		64


//--------------------- .nv.constant0.main_kernel0 --------------------------
	.section	.nv.constant0.main_kernel0,"a",@progbits
	.sectionflags	@""
	.align	4
.nv.constant0.main_kernel0:
	.zero		920


//--------------------- SYMBOLS --------------------------

	.type		.nv.reservedSmem.offset0,@object
	.size		.nv.reservedSmem.offset0,0x4
	.type		.nv.reservedSmem.cap,@object
	.size		.nv.reservedSmem.cap,0x4
